def attn_fwd(
    Q,
    K,
    V,
    Out,
    Lse,
    sm_scale,
    stride_qz,
    stride_qh,
    stride_qm,
    stride_qk,
    stride_kz,
    stride_kh,
    stride_kn,
    stride_kk,
    stride_vz,
    stride_vh,
    stride_vn,
    stride_vk,
    stride_oz,
    stride_oh,
    stride_om,
    stride_ok,
    seqlen_q,
    seqlen_k,
    BLOCK_M: tl.constexpr,
    BLOCK_N: tl.constexpr,
    HEAD_DIM: tl.constexpr,
    CAUSAL: tl.constexpr,
):
    start_m = tl.program_id(0)
    off_hz = tl.program_id(1)
    q_off = off_hz * stride_qh
    k_off = off_hz * stride_kh
    v_off = off_hz * stride_vh
    offs_m = start_m * BLOCK_M + tl.arange(0, BLOCK_M)
    offs_d = tl.arange(0, HEAD_DIM)
    offs_n = tl.arange(0, BLOCK_N)
    q_ptrs = Q + q_off + offs_m[:, None] * stride_qm + offs_d[None, :] * stride_qk
    k_ptrs = K + k_off + offs_d[:, None] * stride_kk + offs_n[None, :] * stride_kn
    v_ptrs = V + v_off + offs_n[:, None] * stride_vn + offs_d[None, :] * stride_vk
    m_i = tl.full([BLOCK_M], float("-inf"), dtype=tl.float32)
    l_i = tl.zeros([BLOCK_M], dtype=tl.float32) + 1.0
    acc = tl.zeros([BLOCK_M, HEAD_DIM], dtype=tl.float32)
    q = tl.load(q_ptrs)
    acc, l_i, m_i = _attn_fwd_inner(
        acc,
        l_i,
        m_i,
        q,
        k_ptrs,
        v_ptrs,
        sm_scale,
        stride_kn,
        stride_vn,
        start_m,
        seqlen_k,
        BLOCK_M,
        BLOCK_N,
        HEAD_DIM,
        CAUSAL,
    )
    acc = acc / l_i[:, None]
    lse = m_i + tl.math.log2(l_i) / 1.4426950408889634
    o_ptrs = (
        Out
        + off_hz * stride_oh
        + offs_m[:, None] * stride_om
        + offs_d[None, :] * stride_ok
    )
    tl.store(o_ptrs, acc.to(Out.dtype.element_ty))
    tl.store(Lse + off_hz * seqlen_q + offs_m, lse)

# config = {"BLOCK_M": 128, "BLOCK_N": 16, "HEAD_DIM": 128, "arch": "sm_90", "causal": false, "dtype": "bf16", "num_stages": 2, "num_warps": 4}
# arch = sm_90


// ===== COMPILED SASS (sm_90a) =====

	.target	sm_90a

	.elftype	@"ET_EXEC"


//--------------------- .note.nv.tkinfo           --------------------------
	.section	.note.nv.tkinfo,"",@"SHT_NOTE"
	.sectionflags	@"SHF_NOTE_NV_TKINFO"
	.tkinfo
        /*0018*/ 	.word	0x00000002
        /*0030*/ 	.string	""
        /*0030*/ 	.string	"ptxas"
        /*0030*/ 	.string	"Cuda compilation tools, release 13.0, V13.0.88"
        /*0030*/ 	.string	"Build cuda_13.0.r13.0/compiler.36424714_0"
        /*0030*/ 	.string	"-v  -suppress-debug-info  -lineinfo  -arch sm_90a "



//--------------------- .note.nv.cuinfo           --------------------------
	.section	.note.nv.cuinfo,"",@"SHT_NOTE"
	.sectionflags	@"SHF_NOTE_NV_CUINFO"
        /*0018*/ 	.short	0x0002
        /*001a*/ 	.short	0x005a
        /*001c*/ 	.short	0x0082
	.zero		2


//--------------------- .nv.info                  --------------------------
	.section	.nv.info,"",@"SHT_CUDA_INFO"
	.align	4


	//----- nvinfo : EIATTR_REGCOUNT
	.align		4
        /*0000*/ 	.byte	0x04, 0x2f
        /*0002*/ 	.short	(.L_2 - .L_1)
	.align		4
.L_1:
        /*0004*/ 	.word	index@(attn_fwd)
        /*0008*/ 	.word	0x000000ff


	//----- nvinfo : EIATTR_FRAME_SIZE
	.align		4
.L_2:
        /*000c*/ 	.byte	0x04, 0x11
        /*000e*/ 	.short	(.L_4 - .L_3)
	.align		4
.L_3:
        /*0010*/ 	.word	index@(attn_fwd)
        /*0014*/ 	.word	0x00000000


	//----- nvinfo : EIATTR_MIN_STACK_SIZE
	.align		4
.L_4:
        /*0018*/ 	.byte	0x04, 0x12
        /*001a*/ 	.short	(.L_6 - .L_5)
	.align		4
.L_5:
        /*001c*/ 	.word	index@(attn_fwd)
        /*0020*/ 	.word	0x00000000
.L_6:


//--------------------- .nv.compat                --------------------------
	.section	.nv.compat,"",@"SHT_CUDA_COMPAT_INFO"
	.align	4
        /*0000*/ 	.byte	0x02, 0x09, 0x01, 0x00, 0x02, 0x02, 0x04, 0x00, 0x02, 0x05, 0x05, 0x00, 0x03, 0x07, 0x01, 0x01
        /*0010*/ 	.byte	0x02, 0x03, 0x00, 0x00, 0x02, 0x06, 0x01, 0x00, 0x04, 0x0b, 0x08, 0x00, 0x00, 0x00, 0x00, 0x00
        /*0020*/ 	.byte	0x00, 0x00, 0x00, 0x00


//--------------------- .nv.info.attn_fwd         --------------------------
	.section	.nv.info.attn_fwd,"",@"SHT_CUDA_INFO"
	.sectionflags	@""
	.align	4


	//----- nvinfo : EIATTR_CUDA_API_VERSION
	.align		4
        /*0000*/ 	.byte	0x04, 0x37
        /*0002*/ 	.short	(.L_8 - .L_7)
.L_7:
        /*0004*/ 	.word	0x00000082


	//----- nvinfo : EIATTR_KPARAM_INFO
	.align		4
.L_8:
        /*0008*/ 	.byte	0x04, 0x17
        /*000a*/ 	.short	(.L_10 - .L_9)
.L_9:
        /*000c*/ 	.word	0x00000000
        /*0010*/ 	.short	0x0019
        /*0012*/ 	.short	0x0080
        /*0014*/ 	.byte	0x00, 0xf4, 0x21, 0x00


	//----- nvinfo : EIATTR_KPARAM_INFO
	.align		4
.L_10:
        /*0018*/ 	.byte	0x04, 0x17
        /*001a*/ 	.short	(.L_12 - .L_11)
.L_11:
        /*001c*/ 	.word	0x00000000
        /*0020*/ 	.short	0x0018
        /*0022*/ 	.short	0x0078
        /*0024*/ 	.byte	0x00, 0xf4, 0x21, 0x00


	//----- nvinfo : EIATTR_KPARAM_INFO
	.align		4
.L_12:
        /*0028*/ 	.byte	0x04, 0x17
        /*002a*/ 	.short	(.L_14 - .L_13)
.L_13:
        /*002c*/ 	.word	0x00000000
        /*0030*/ 	.short	0x0017
        /*0032*/ 	.short	0x0070
        /*0034*/ 	.byte	0x00, 0xf0, 0x11, 0x00


	//----- nvinfo : EIATTR_KPARAM_INFO
	.align		4
.L_14:
        /*0038*/ 	.byte	0x04, 0x17
        /*003a*/ 	.short	(.L_16 - .L_15)
.L_15:
        /*003c*/ 	.word	0x00000000
        /*0040*/ 	.short	0x0016
        /*0042*/ 	.short	0x006c
        /*0044*/ 	.byte	0x00, 0xf0, 0x11, 0x00


	//----- nvinfo : EIATTR_KPARAM_INFO
	.align		4
.L_16:
        /*0048*/ 	.byte	0x04, 0x17
        /*004a*/ 	.short	(.L_18 - .L_17)
.L_17:
        /*004c*/ 	.word	0x00000000
        /*0050*/ 	.short	0x0015
        /*0052*/ 	.short	0x0068
        /*0054*/ 	.byte	0x00, 0xf0, 0x11, 0x00


	//----- nvinfo : EIATTR_KPARAM_INFO
	.align		4
.L_18:
        /*0058*/ 	.byte	0x04, 0x17
        /*005a*/ 	.short	(.L_20 - .L_19)
.L_19:
        /*005c*/ 	.word	0x00000000
        /*0060*/ 	.short	0x0014
        /*0062*/ 	.short	0x0064
        /*0064*/ 	.byte	0x00, 0xf0, 0x11, 0x00


	//----- nvinfo : EIATTR_KPARAM_INFO
	.align		4
.L_20:
        /*0068*/ 	.byte	0x04, 0x17
        /*006a*/ 	.short	(.L_22 - .L_21)
.L_21:
        /*006c*/ 	.word	0x00000000
        /*0070*/ 	.short	0x0013
        /*0072*/ 	.short	0x0060
        /*0074*/ 	.byte	0x00, 0xf0, 0x11, 0x00


	//----- nvinfo : EIATTR_KPARAM_INFO
	.align		4
.L_22:
        /*0078*/ 	.byte	0x04, 0x17
        /*007a*/ 	.short	(.L_24 - .L_23)
.L_23:
        /*007c*/ 	.word	0x00000000
        /*0080*/ 	.short	0x0012
        /*0082*/ 	.short	0x005c
        /*0084*/ 	.byte	0x00, 0xf0, 0x11, 0x00


	//----- nvinfo : EIATTR_KPARAM_INFO
	.align		4
.L_24:
        /*0088*/ 	.byte	0x04, 0x17
        /*008a*/ 	.short	(.L_26 - .L_25)
.L_25:
        /*008c*/ 	.word	0x00000000
        /*0090*/ 	.short	0x0011
        /*0092*/ 	.short	0x0058
        /*0094*/ 	.byte	0x00, 0xf0, 0x11, 0x00


	//----- nvinfo : EIATTR_KPARAM_INFO
	.align		4
.L_26:
        /*0098*/ 	.byte	0x04, 0x17
        /*009a*/ 	.short	(.L_28 - .L_27)
.L_27:
        /*009c*/ 	.word	0x00000000
        /*00a0*/ 	.short	0x0010
        /*00a2*/ 	.short	0x0054
        /*00a4*/ 	.byte	0x00, 0xf0, 0x11, 0x00


	//----- nvinfo : EIATTR_KPARAM_INFO
	.align		4
.L_28:
        /*00a8*/ 	.byte	0x04, 0x17
        /*00aa*/ 	.short	(.L_30 - .L_29)
.L_29:
        /*00ac*/ 	.word	0x00000000
        /*00b0*/ 	.short	0x000f
        /*00b2*/ 	.short	0x0050
        /*00b4*/ 	.byte	0x00, 0xf0, 0x11, 0x00


	//----- nvinfo : EIATTR_KPARAM_INFO
	.align		4
.L_30:
        /*00b8*/ 	.byte	0x04, 0x17
        /*00ba*/ 	.short	(.L_32 - .L_31)
.L_31:
        /*00bc*/ 	.word	0x00000000
        /*00c0*/ 	.short	0x000e
        /*00c2*/ 	.short	0x004c
        /*00c4*/ 	.byte	0x00, 0xf0, 0x11, 0x00


	//----- nvinfo : EIATTR_KPARAM_INFO
	.align		4
.L_32:
        /*00c8*/ 	.byte	0x04, 0x17
        /*00ca*/ 	.short	(.L_34 - .L_33)
.L_33:
        /*00cc*/ 	.word	0x00000000
        /*00d0*/ 	.short	0x000d
        /*00d2*/ 	.short	0x0048
        /*00d4*/ 	.byte	0x00, 0xf0, 0x11, 0x00


	//----- nvinfo : EIATTR_KPARAM_INFO
	.align		4
.L_34:
        /*00d8*/ 	.byte	0x04, 0x17
        /*00da*/ 	.short	(.L_36 - .L_35)
.L_35:
        /*00dc*/ 	.word	0x00000000
        /*00e0*/ 	.short	0x000c
        /*00e2*/ 	.short	0x0044
        /*00e4*/ 	.byte	0x00, 0xf0, 0x11, 0x00


	//----- nvinfo : EIATTR_KPARAM_INFO
	.align		4
.L_36:
        /*00e8*/ 	.byte	0x04, 0x17
        /*00ea*/ 	.short	(.L_38 - .L_37)
.L_37:
        /*00ec*/ 	.word	0x00000000
        /*00f0*/ 	.short	0x000b
        /*00f2*/ 	.short	0x0040
        /*00f4*/ 	.byte	0x00, 0xf0, 0x11, 0x00


	//----- nvinfo : EIATTR_KPARAM_INFO
	.align		4
.L_38:
        /*00f8*/ 	.byte	0x04, 0x17
        /*00fa*/ 	.short	(.L_40 - .L_39)
.L_39:
        /*00fc*/ 	.word	0x00000000
        /*0100*/ 	.short	0x000a
        /*0102*/ 	.short	0x003c
        /*0104*/ 	.byte	0x00, 0xf0, 0x11, 0x00


	//----- nvinfo : EIATTR_KPARAM_INFO
	.align		4
.L_40:
        /*0108*/ 	.byte	0x04, 0x17
        /*010a*/ 	.short	(.L_42 - .L_41)
.L_41:
        /*010c*/ 	.word	0x00000000
        /*0110*/ 	.short	0x0009
        /*0112*/ 	.short	0x0038
        /*0114*/ 	.byte	0x00, 0xf0, 0x11, 0x00


	//----- nvinfo : EIATTR_KPARAM_INFO
	.align		4
.L_42:
        /*0118*/ 	.byte	0x04, 0x17
        /*011a*/ 	.short	(.L_44 - .L_43)
.L_43:
        /*011c*/ 	.word	0x00000000
        /*0120*/ 	.short	0x0008
        /*0122*/ 	.short	0x0034
        /*0124*/ 	.byte	0x00, 0xf0, 0x11, 0x00


	//----- nvinfo : EIATTR_KPARAM_INFO
	.align		4
.L_44:
        /*0128*/ 	.byte	0x04, 0x17
        /*012a*/ 	.short	(.L_46 - .L_45)
.L_45:
        /*012c*/ 	.word	0x00000000
        /*0130*/ 	.short	0x0007
        /*0132*/ 	.short	0x0030
        /*0134*/ 	.byte	0x00, 0xf0, 0x11, 0x00


	//----- nvinfo : EIATTR_KPARAM_INFO
	.align		4
.L_46:
        /*0138*/ 	.byte	0x04, 0x17
        /*013a*/ 	.short	(.L_48 - .L_47)
.L_47:
        /*013c*/ 	.word	0x00000000
        /*0140*/ 	.short	0x0006
        /*0142*/ 	.short	0x002c
        /*0144*/ 	.byte	0x00, 0xf0, 0x11, 0x00


	//----- nvinfo : EIATTR_KPARAM_INFO
	.align		4
.L_48:
        /*0148*/ 	.byte	0x04, 0x17
        /*014a*/ 	.short	(.L_50 - .L_49)
.L_49:
        /*014c*/ 	.word	0x00000000
        /*0150*/ 	.short	0x0005
        /*0152*/ 	.short	0x0028
        /*0154*/ 	.byte	0x00, 0xf0, 0x11, 0x00


	//----- nvinfo : EIATTR_KPARAM_INFO
	.align		4
.L_50:
        /*0158*/ 	.byte	0x04, 0x17
        /*015a*/ 	.short	(.L_52 - .L_51)
.L_51:
        /*015c*/ 	.word	0x00000000
        /*0160*/ 	.short	0x0004
        /*0162*/ 	.short	0x0020
        /*0164*/ 	.byte	0x00, 0xf4, 0x21, 0x00


	//----- nvinfo : EIATTR_KPARAM_INFO
	.align		4
.L_52:
        /*0168*/ 	.byte	0x04, 0x17
        /*016a*/ 	.short	(.L_54 - .L_53)
.L_53:
        /*016c*/ 	.word	0x00000000
        /*0170*/ 	.short	0x0003
        /*0172*/ 	.short	0x0018
        /*0174*/ 	.byte	0x00, 0xf4, 0x21, 0x00


	//----- nvinfo : EIATTR_KPARAM_INFO
	.align		4
.L_54:
        /*0178*/ 	.byte	0x04, 0x17
        /*017a*/ 	.short	(.L_56 - .L_55)
.L_55:
        /*017c*/ 	.word	0x00000000
        /*0180*/ 	.short	0x0002
        /*0182*/ 	.short	0x0010
        /*0184*/ 	.byte	0x00, 0xf4, 0x21, 0x00


	//----- nvinfo : EIATTR_KPARAM_INFO
	.align		4
.L_56:
        /*0188*/ 	.byte	0x04, 0x17
        /*018a*/ 	.short	(.L_58 - .L_57)
.L_57:
        /*018c*/ 	.word	0x00000000
        /*0190*/ 	.short	0x0001
        /*0192*/ 	.short	0x0008
        /*0194*/ 	.byte	0x00, 0xf4, 0x21, 0x00


	//----- nvinfo : EIATTR_KPARAM_INFO
	.align		4
.L_58:
        /*0198*/ 	.byte	0x04, 0x17
        /*019a*/ 	.short	(.L_60 - .L_59)
.L_59:
        /*019c*/ 	.word	0x00000000
        /*01a0*/ 	.short	0x0000
        /*01a2*/ 	.short	0x0000
        /*01a4*/ 	.byte	0x00, 0xf4, 0x21, 0x00


	//----- nvinfo : EIATTR_SPARSE_MMA_MASK
	.align		4
.L_60:
        /*01a8*/ 	.byte	0x03, 0x50
        /*01aa*/ 	.short	0x0000


	//----- nvinfo : EIATTR_MAXREG_COUNT
	.align		4
        /*01ac*/ 	.byte	0x03, 0x1b
        /*01ae*/ 	.short	0x00ff


	//----- nvinfo : EIATTR_NUM_BARRIERS
	.align		4
        /*01b0*/ 	.byte	0x02, 0x4c
        /*01b2*/ 	.byte	0x01
	.zero		1


	//----- nvinfo : EIATTR_MERCURY_ISA_VERSION
	.align		4
        /*01b4*/ 	.byte	0x03, 0x5f
        /*01b6*/ 	.short	0x0101


	//----- nvinfo : EIATTR_COOP_GROUP_MASK_REGIDS
	.align		4
        /*01b8*/ 	.byte	0x04, 0x29
        /*01ba*/ 	.short	(.L_62 - .L_61)


	//   ....[0]....
.L_61:
        /*01bc*/ 	.word	0xffffffff


	//   ....[1]....
        /*01c0*/ 	.word	0xffffffff


	//   ....[2]....
        /*01c4*/ 	.word	0xffffffff


	//   ....[3]....
        /*01c8*/ 	.word	0xffffffff


	//   ....[4]....
        /*01cc*/ 	.word	0xffffffff


	//   ....[5]....
        /*01d0*/ 	.word	0xffffffff


	//   ....[6]....
        /*01d4*/ 	.word	0xffffffff


	//   ....[7]....
        /*01d8*/ 	.word	0xffffffff


	//   ....[8]....
        /*01dc*/ 	.word	0xffffffff


	//   ....[9]....
        /*01e0*/ 	.word	0xffffffff


	//   ....[10]....
        /*01e4*/ 	.word	0xffffffff


	//   ....[11]....
        /*01e8*/ 	.word	0xffffffff


	//   ....[12]....
        /*01ec*/ 	.word	0xffffffff


	//   ....[13]....
        /*01f0*/ 	.word	0xffffffff


	//   ....[14]....
        /*01f4*/ 	.word	0xffffffff


	//   ....[15]....
        /*01f8*/ 	.word	0xffffffff


	//----- nvinfo : EIATTR_COOP_GROUP_INSTR_OFFSETS
	.align		4
.L_62:
        /*01fc*/ 	.byte	0x04, 0x28
        /*01fe*/ 	.short	(.L_64 - .L_63)


	//   ....[0]....
.L_63:
        /*0200*/ 	.word	0x00004ae0


	//   ....[1]....
        /*0204*/ 	.word	0x00004b90


	//   ....[2]....
        /*0208*/ 	.word	0x00004bc0


	//   ....[3]....
        /*020c*/ 	.word	0x00004c60


	//   ....[4]....
        /*0210*/ 	.word	0x00004c90


	//   ....[5]....
        /*0214*/ 	.word	0x00004d00


	//   ....[6]....
        /*0218*/ 	.word	0x00004d50


	//   ....[7]....
        /*021c*/ 	.word	0x00004de0


	//   ....[8]....
        /*0220*/ 	.word	0x00005c40


	//   ....[9]....
        /*0224*/ 	.word	0x00005c50


	//   ....[10]....
        /*0228*/ 	.word	0x00005c60


	//   ....[11]....
        /*022c*/ 	.word	0x00005c70


	//   ....[12]....
        /*0230*/ 	.word	0x00005cb0


	//   ....[13]....
        /*0234*/ 	.word	0x00005cd0


	//   ....[14]....
        /*0238*/ 	.word	0x00005cf0


	//   ....[15]....
        /*023c*/ 	.word	0x00005d00


	//----- nvinfo : EIATTR_EXIT_INSTR_OFFSETS
	.align		4
.L_64:
        /*0240*/ 	.byte	0x04, 0x1c
        /*0242*/ 	.short	(.L_66 - .L_65)


	//   ....[0]....
.L_65:
        /*0244*/ 	.word	0x0000bfe0


	//----- nvinfo : EIATTR_REQNTID
	.align		4
.L_66:
        /*0248*/ 	.byte	0x04, 0x10
        /*024a*/ 	.short	(.L_68 - .L_67)
.L_67:
        /*024c*/ 	.word	0x00000080
        /*0250*/ 	.word	0x00000001
        /*0254*/ 	.word	0x00000001


	//----- nvinfo : EIATTR_CBANK_PARAM_SIZE
	.align		4
.L_68:
        /*0258*/ 	.byte	0x03, 0x19
        /*025a*/ 	.short	0x0088


	//----- nvinfo : EIATTR_PARAM_CBANK
	.align		4
        /*025c*/ 	.byte	0x04, 0x0a
        /*025e*/ 	.short	(.L_70 - .L_69)
	.align		4
.L_69:
        /*0260*/ 	.word	index@(.nv.constant0.attn_fwd)
        /*0264*/ 	.short	0x0210
        /*0266*/ 	.short	0x0088


	//----- nvinfo : EIATTR_SW_WAR
	.align		4
.L_70:
        /*0268*/ 	.byte	0x04, 0x36
        /*026a*/ 	.short	(.L_72 - .L_71)
.L_71:
        /*026c*/ 	.word	0x00000008
.L_72:


//--------------------- .nv.callgraph             --------------------------
	.section	.nv.callgraph,"",@"SHT_CUDA_CALLGRAPH"
	.align	4
	.sectionentsize	8
	.align		4
        /*0000*/ 	.word	0x00000000
	.align		4
        /*0004*/ 	.word	0xffffffff
	.align		4
        /*0008*/ 	.word	0x00000000
	.align		4
        /*000c*/ 	.word	0xfffffffe
	.align		4
        /*0010*/ 	.word	0x00000000
	.align		4
        /*0014*/ 	.word	0xfffffffd
	.align		4
        /*0018*/ 	.word	0x00000000
	.align		4
        /*001c*/ 	.word	0xfffffffc


//--------------------- .nv.constant4             --------------------------
	.section	.nv.constant4,"a",@progbits
	.align	8
	.align		8
.nv.constant4:
        /*0000*/ 	.dword	_$_str


//--------------------- .text.attn_fwd            --------------------------
	.section	.text.attn_fwd,"ax",@progbits
	.align	128
        .global         attn_fwd
        .type           attn_fwd,@function
        .size           attn_fwd,(.L_x_3 - attn_fwd)
        .other          attn_fwd,@"STO_CUDA_ENTRY STV_DEFAULT"
attn_fwd:
.text.attn_fwd:
[----:B------:R-:W-:Y:S01]  /*0000*/  LDC R1, c[0x0][0x28] ;  /* 0x00000a00ff017b82 */ /* 0x000fe20000000800 */
[----:B------:R-:W0:Y:S07]  /*0010*/  S2R R0, SR_TID.X ;  /* 0x0000000000007919 */ /* 0x000e2e0000002100 */
[----:B------:R-:W1:Y:S01]  /*0020*/  S2UR UR61, SR_CTAID.Y ;  /* 0x00000000003d79c3 */ /* 0x000e620000002600 */
[----:B------:R-:W-:Y:S01]  /*0030*/  ULDC.64 UR4, c[0x0][0x240] ;  /* 0x0000900000047ab9 */ /* 0x000fe20000000a00 */
[----:B------:R-:W2:Y:S06]  /*0040*/  S2R R239, SR_CTAID.X ;  /* 0x0000000000ef7919 */ /* 0x000eac0000002500 */
[----:B------:R-:W3:Y:S08]  /*0050*/  LDC.64 R6, c[0x0][0x210] ;  /* 0x00008400ff067b82 */ /* 0x000ef00000000a00 */
[----:B------:R-:W4:Y:S01]  /*0060*/  LDC R17, c[0x0][0x248] ;  /* 0x00009200ff117b82 */ /* 0x000f220000000800 */
[----:B-1----:R-:W-:-:S07]  /*0070*/  UIMAD UR4, UR61, UR4, URZ ;  /* 0x000000043d0472a4 */ /* 0x002fce000f8e023f */
[----:B------:R-:W1:Y:S01]  /*0080*/  LDC R250, c[0x0][0x280] ;  /* 0x0000a000fffa7b82 */ /* 0x000e620000000800 */
[----:B------:R-:W-:Y:S01]  /*0090*/  USHF.L.U32 UR6, UR4, 0x1, URZ ;  /* 0x0000000104067899 */ /* 0x000fe2000800063f */
[----:B0-----:R-:W-:-:S04]  /*00a0*/  LOP3.LUT R2, R0, 0x7f, RZ, 0xc0, !PT ;  /* 0x0000007f00027812 */ /* 0x001fc800078ec0ff */
[----:B--2---:R-:W-:-:S05]  /*00b0*/  LEA R239, R239, R2, 0x7 ;  /* 0x00000002efef7211 */ /* 0x004fca00078e38ff */
[----:B------:R-:W-:Y:S01]  /*00c0*/  IMAD R3, R239, UR5, RZ ;  /* 0x00000005ef037c24 */ /* 0x000fe2000f8e02ff */
[----:B------:R-:W-:Y:S01]  /*00d0*/  UIMAD.WIDE UR4, UR4, 0x2, URZ ;  /* 0x00000002040478a5 */ /* 0x000fe2000f8e023f */
[----:B----4-:R-:W-:Y:S02]  /*00e0*/  IMAD.SHL.U32 R5, R17, 0x10, RZ ;  /* 0x0000001011057824 */ /* 0x010fe400078e00ff */
[C---:B------:R-:W-:Y:S02]  /*00f0*/  IMAD.SHL.U32 R243, R3.reuse, 0x2, RZ ;  /* 0x0000000203f37824 */ /* 0x040fe400078e00ff */
[----:B------:R-:W-:Y:S01]  /*0100*/  IMAD.HI R4, R3, 0x2, RZ ;  /* 0x0000000203047827 */ /* 0x000fe200078e02ff */
[----:B------:R-:W-:Y:S02]  /*0110*/  SHF.L.U32 R3, R17, 0x3, RZ ;  /* 0x0000000311037819 */ /* 0x000fe400000006ff */
[----:B---3--:R-:W-:Y:S01]  /*0120*/  IADD3 R242, P0, P1, R243, UR6, R6 ;  /* 0x00000006f3f27c10 */ /* 0x008fe2000f91e006 */
[----:B------:R-:W-:-:S02]  /*0130*/  IMAD.SHL.U32 R15, R17, 0x40, RZ ;  /* 0x00000040110f7824 */ /* 0x000fc400078e00ff */
[C---:B------:R-:W-:Y:S01]  /*0140*/  IMAD R21, R17.reuse, 0x14, RZ ;  /* 0x0000001411157824 */ /* 0x040fe200078e02ff */
[----:B------:R-:W-:Y:S01]  /*0150*/  IADD3.X R243, R4, UR5, R7, P0, P1 ;  /* 0x0000000504f37c10 */ /* 0x000fe200087e2407 */
[C---:B------:R-:W-:Y:S01]  /*0160*/  IMAD R11, R17.reuse, 0xa, RZ ;  /* 0x0000000a110b7824 */ /* 0x040fe200078e02ff */
[CC--:B------:R-:W-:Y:S01]  /*0170*/  LEA R4, P1, R17.reuse, R242.reuse, 0x5 ;  /* 0x000000f211047211 */ /* 0x0c0fe200078228ff */
[C---:B------:R-:W-:Y:S01]  /*0180*/  IMAD R19, R17.reuse, 0x90, RZ ;  /* 0x0000009011137824 */ /* 0x040fe200078e02ff */
[CC--:B------:R-:W-:Y:S01]  /*0190*/  LEA R6, P0, R17.reuse, R242.reuse, 0x4 ;  /* 0x000000f211067211 */ /* 0x0c0fe200078020ff */
[----:B------:R-:W-:Y:S01]  /*01a0*/  IMAD R25, R17, 0x50, RZ ;  /* 0x0000005011197824 */ /* 0x000fe200078e02ff */
[-C--:B------:R-:W-:Y:S01]  /*01b0*/  LEA.HI.X.SX32 R5, R5, R243.reuse, 0x1, P1 ;  /* 0x000000f305057211 */ /* 0x080fe200008f0eff */
[----:B------:R-:W-:Y:S01]  /*01c0*/  ULDC.64 UR6, c[0x0][0x208] ;  /* 0x0000820000067ab9 */ /* 0x000fe20000000a00 */
[----:B------:R-:W-:Y:S02]  /*01d0*/  LEA R14, P1, R17, R242, 0x7 ;  /* 0x000000f2110e7211 */ /* 0x000fe400078238ff */
[----:B------:R-:W-:-:S02]  /*01e0*/  LEA.HI.X.SX32 R7, R3, R243, 0x1, P0 ;  /* 0x000000f303077211 */ /* 0x000fc400000f0eff */
[C---:B------:R-:W-:Y:S01]  /*01f0*/  SHF.L.U32 R13, R17.reuse, 0x5, RZ ;  /* 0x00000005110d7819 */ /* 0x040fe200000006ff */
[C---:B------:R-:W-:Y:S01]  /*0200*/  IMAD R235, R17.reuse, 0xc0, RZ ;  /* 0x000000c011eb7824 */ /* 0x040fe200078e02ff */
[CC--:B------:R-:W-:Y:S01]  /*0210*/  LEA R12, P0, R17.reuse, R242.reuse, 0x6 ;  /* 0x000000f2110c7211 */ /* 0x0c0fe200078030ff */
[----:B------:R-:W-:Y:S01]  /*0220*/  IMAD R9, R17, 0x5, RZ ;  /* 0x0000000511097824 */ /* 0x000fe200078e02ff */
[-C--:B------:R-:W-:Y:S01]  /*0230*/  LEA.HI.X.SX32 R15, R15, R243.reuse, 0x1, P1 ;  /* 0x000000f30f0f7211 */ /* 0x080fe200008f0eff */
[----:B------:R-:W2:Y:S01]  /*0240*/  LDG.E.U16 R7, desc[UR6][R6.64] ;  /* 0x0000000606077981 */ /* 0x000ea2000c1e1500 */
[-C--:B------:R-:W-:Y:S02]  /*0250*/  IADD3 R10, P1, R21, R242.reuse, RZ ;  /* 0x000000f2150a7210 */ /* 0x080fe40007f3e0ff */
[-C--:B------:R-:W-:Y:S01]  /*0260*/  LEA.HI.X.SX32 R13, R13, R243.reuse, 0x1, P0 ;  /* 0x000000f30d0d7211 */ /* 0x080fe200000f0eff */
[----:B------:R-:W-:Y:S01]  /*0270*/  IMAD R205, R17, 0x48, RZ ;  /* 0x0000004811cd7824 */ /* 0x000fe200078e02ff */
[-C--:B------:R-:W-:Y:S01]  /*0280*/  IADD3 R8, P0, R11, R242.reuse, RZ ;  /* 0x000000f20b087210 */ /* 0x080fe20007f1e0ff */
[----:B------:R-:W-:Y:S01]  /*0290*/  IMAD R23, R17, 0x28, RZ ;  /* 0x0000002811177824 */ /* 0x000fe200078e02ff */
[-C--:B------:R-:W-:Y:S01]  /*02a0*/  LEA.HI.X.SX32 R11, R11, R243.reuse, 0x1, P1 ;  /* 0x000000f30b0b7211 */ /* 0x080fe200008f0eff */
[----:B------:R-:W-:Y:S01]  /*02b0*/  IMAD R27, R17, 0xa0, RZ ;  /* 0x000000a0111b7824 */ /* 0x000fe200078e02ff */
[-C--:B------:R-:W-:Y:S01]  /*02c0*/  IADD3 R18, P2, R19, R242.reuse, RZ ;  /* 0x000000f213127210 */ /* 0x080fe20007f5e0ff */
[----:B------:R0:W3:Y:S01]  /*02d0*/  LDG.E.U16 R6, desc[UR6][R14.64] ;  /* 0x000000060e067981 */ /* 0x0000e2000c1e1500 */
[----:B------:R-:W-:Y:S01]  /*02e0*/  IMAD R197, R17, 0x60, RZ ;  /* 0x0000006011c57824 */ /* 0x000fe200078e02ff */
[----:B------:R-:W-:Y:S01]  /*02f0*/  IADD3 R234, P6, R235, R242, RZ ;  /* 0x000000f2ebea7210 */ /* 0x000fe20007fde0ff */
[----:B------:R-:W-:Y:S01]  /*0300*/  IMAD R219, R17, 0x70, RZ ;  /* 0x0000007011db7824 */ /* 0x000fe200078e02ff */
[----:B------:R-:W4:Y:S01]  /*0310*/  LDG.E.U16 R5, desc[UR6][R4.64] ;  /* 0x0000000604057981 */ /* 0x000f22000c1e1500 */
[----:B------:R-:W-:Y:S01]  /*0320*/  LEA.HI.X.SX32 R9, R9, R243, 0x1, P0 ;  /* 0x000000f309097211 */ /* 0x000fe200000f0eff */
[----:B------:R-:W-:-:S02]  /*0330*/  IMAD R237, R17, 0xf0, RZ ;  /* 0x000000f011ed7824 */ /* 0x000fc400078e02ff */
[C---:B------:R-:W-:Y:S01]  /*0340*/  IMAD R131, R17.reuse, 0x30, RZ ;  /* 0x0000003011837824 */ /* 0x040fe200078e02ff */
[C---:B------:R-:W-:Y:S01]  /*0350*/  SHF.L.U32 R127, R17.reuse, 0x1, RZ ;  /* 0x00000001117f7819 */ /* 0x040fe200000006ff */
[----:B------:R-:W-:Y:S01]  /*0360*/  IMAD R201, R17, 0x38, RZ ;  /* 0x0000003811c97824 */ /* 0x000fe200078e02ff */
[-C--:B0-----:R-:W-:Y:S01]  /*0370*/  IADD3 R14, P1, R25, R242.reuse, RZ ;  /* 0x000000f2190e7210 */ /* 0x081fe20007f3e0ff */
[----:B------:R-:W-:Y:S01]  /*0380*/  IMAD R231, R17, 0xe0, RZ ;  /* 0x000000e011e77824 */ /* 0x000fe200078e02ff */
[-C--:B------:R-:W-:Y:S01]  /*0390*/  LEA.HI.X.SX32 R19, R205, R243.reuse, 0x1, P2 ;  /* 0x000000f3cd137211 */ /* 0x080fe200010f0eff */
[----:B------:R0:W5:Y:S01]  /*03a0*/  LDG.E.U16 R4, desc[UR6][R12.64] ;  /* 0x000000060c047981 */ /* 0x000162000c1e1500 */
[-C--:B------:R-:W-:Y:S01]  /*03b0*/  LEA.HI.X.SX32 R15, R23, R243.reuse, 0x1, P1 ;  /* 0x000000f3170f7211 */ /* 0x080fe200008f0eff */
[----:B------:R-:W-:Y:S01]  /*03c0*/  IMAD R229, R17, 0xc2, RZ ;  /* 0x000000c211e57824 */ /* 0x000fe200078e02ff */
[-C--:B------:R-:W-:Y:S01]  /*03d0*/  IADD3 R20, P2, R27, R242.reuse, RZ ;  /* 0x000000f21b147210 */ /* 0x080fe20007f5e0ff */
[----:B------:R-:W-:Y:S01]  /*03e0*/  IMAD R233, R17, 0xd0, RZ ;  /* 0x000000d011e97824 */ /* 0x000fe200078e02ff */
[-C--:B------:R-:W-:Y:S01]  /*03f0*/  IADD3 R236, P1, R197, R242.reuse, RZ ;  /* 0x000000f2c5ec7210 */ /* 0x080fe20007f3e0ff */
[----:B------:R-:W-:Y:S01]  /*0400*/  IMAD R29, R17, 0xb0, RZ ;  /* 0x000000b0111d7824 */ /* 0x000fe200078e02ff */
[-C--:B------:R-:W-:Y:S01]  /*0410*/  LEA.HI.X.SX32 R235, R197, R243.reuse, 0x1, P6 ;  /* 0x000000f3c5eb7211 */ /* 0x080fe200030f0eff */
[----:B------:R-:W-:Y:S01]  /*0420*/  IMAD R213, R17, 0x61, RZ ;  /* 0x0000006111d57824 */ /* 0x000fe200078e02ff */
[-C--:B------:R-:W-:Y:S01]  /*0430*/  IADD3 R228, P3, R237, R242.reuse, RZ ;  /* 0x000000f2ede47210 */ /* 0x080fe20007f7e0ff */
[----:B------:R-:W-:Y:S01]  /*0440*/  IMAD R189, R17, 0x12, RZ ;  /* 0x0000001211bd7824 */ /* 0x000fe200078e02ff */
[-C--:B0-----:R-:W-:Y:S01]  /*0450*/  IADD3 R12, P0, R23, R242.reuse, RZ ;  /* 0x000000f2170c7210 */ /* 0x081fe20007f1e0ff */
[----:B------:R-:W-:Y:S01]  /*0460*/  IMAD R215, R17, 0x68, RZ ;  /* 0x0000006811d77824 */ /* 0x000fe200078e02ff */
[----:B------:R-:W-:Y:S01]  /*0470*/  IADD3 R130, P6, R219, R242, RZ ;  /* 0x000000f2db827210 */ /* 0x000fe20007fde0ff */
[----:B------:R-:W-:Y:S01]  /*0480*/  IMAD R216, R17, 0xd2, RZ ;  /* 0x000000d211d87824 */ /* 0x000fe200078e02ff */
[-C--:B------:R-:W-:Y:S01]  /*0490*/  LEA.HI.X.SX32 R13, R21, R243.reuse, 0x1, P0 ;  /* 0x000000f3150d7211 */ /* 0x080fe200000f0eff */
[----:B------:R0:W3:Y:S01]  /*04a0*/  LDG.E.U16 R247, desc[UR6][R18.64] ;  /* 0x0000000612f77981 */ /* 0x0000e2000c1e1500 */
[----:B------:R-:W-:-:S02]  /*04b0*/  LEA.HI.X.SX32 R21, R25, R243, 0x1, P2 ;  /* 0x000000f319157211 */ /* 0x000fc400010f0eff */
[-C--:B------:R-:W-:Y:S01]  /*04c0*/  IADD3 R240, P4, R131, R242.reuse, RZ ;  /* 0x000000f283f07210 */ /* 0x080fe20007f9e0ff */
[----:B------:R-:W-:Y:S01]  /*04d0*/  IMAD R153, R17, 0x58, RZ ;  /* 0x0000005811997824 */ /* 0x000fe200078e02ff */
[-C--:B------:R-:W-:Y:S01]  /*04e0*/  LEA.HI.X.SX32 R237, R131, R243.reuse, 0x1, P1 ;  /* 0x000000f383ed7211 */ /* 0x080fe200008f0eff */
[----:B------:R-:W-:Y:S01]  /*04f0*/  IMAD R70, R17, 0x18, RZ ;  /* 0x0000001811467824 */ /* 0x000fe200078e02ff */
[-C--:B------:R-:W-:Y:S01]  /*0500*/  IADD3 R230, P2, R231, R242.reuse, RZ ;  /* 0x000000f2e7e67210 */ /* 0x080fe20007f5e0ff */
[----:B------:R-:W-:Y:S01]  /*0510*/  IMAD R223, R17, 0xa2, RZ ;  /* 0x000000a211df7824 */ /* 0x000fe200078e02ff */
        /* <DEDUP_REMOVED lines=8> */
[-C--:B0-----:R-:W-:Y:S01]  /*05a0*/  IADD3 R18, P0, R29, R242.reuse, RZ ;  /* 0x000000f21d127210 */ /* 0x081fe20007f1e0ff */
        /* <DEDUP_REMOVED lines=8> */
[C---:B------:R-:W-:Y:S01]  /*0630*/  IMAD R209, R17.reuse, 0x51, RZ ;  /* 0x0000005111d17824 */ /* 0x040fe200078e02ff */
[-C--:B------:R-:W-:Y:S01]  /*0640*/  IADD3 R216, P2, R216, R242.reuse, RZ ;  /* 0x000000f2d8d87210 */ /* 0x080fe20007f5e0ff */
[----:B------:R-:W-:Y:S01]  /*0650*/  IMAD R175, R17, 0x22, RZ ;  /* 0x0000002211af7824 */ /* 0x000fe200078e02ff */
[-C--:B------:R-:W-:Y:S01]  /*0660*/  LEA.HI.X.SX32 R19, R153, R243.reuse, 0x1, P0 ;  /* 0x000000f399137211 */ /* 0x080fe200000f0eff */
[----:B------:R0:W3:Y:S01]  /*0670*/  LDG.E.U16 R245, desc[UR6][R20.64] ;  /* 0x0000000614f57981 */ /* 0x0000e2000c1e1500 */
[C---:B------:R-:W-:Y:S01]  /*0680*/  IMAD R207, R17.reuse, 0x49, RZ ;  /* 0x0000004911cf7824 */ /* 0x040fe200078e02ff */
[-C--:B------:R-:W-:Y:S01]  /*0690*/  LEA.HI.X.SX32 R241, R70, R243.reuse, 0x1, P4 ;  /* 0x000000f346f17211 */ /* 0x080fe200020f0eff */
[----:B------:R-:W-:Y:S01]  /*06a0*/  IMAD R193, R17, 0x21, RZ ;  /* 0x0000002111c17824 */ /* 0x000fe200078e02ff */
[-C--:B------:R-:W-:Y:S01]  /*06b0*/  IADD3 R222, P5, R223, R242.reuse, RZ ;  /* 0x000000f2dfde7210 */ /* 0x080fe20007fbe0ff */
[----:B------:R-:W-:Y:S01]  /*06c0*/  IMAD R211, R17, 0x59, RZ ;  /* 0x0000005911d37824 */ /* 0x000fe200078e02ff */
[-C--:B------:R-:W-:Y:S01]  /*06d0*/  IADD3 R224, P4, R225, R242.reuse, RZ ;  /* 0x000000f2e1e07210 */ /* 0x080fe20007f9e0ff */
[C---:B------:R-:W-:Y:S01]  /*06e0*/  IMAD R135, R17.reuse, 0x32, RZ ;  /* 0x0000003211877824 */ /* 0x040fe200078e02ff */
[-C--:B------:R-:W-:Y:S01]  /*06f0*/  LEA.HI.X.SX32 R229, R122, R243.reuse, 0x1, P3 ;  /* 0x000000f37ae57211 */ /* 0x080fe200018f0eff */
[----:B------:R-:W-:Y:S01]  /*0700*/  IMAD R177, R17, 0x72, RZ ;  /* 0x0000007211b17824 */ /* 0x000fe200078e02ff */
[-C--:B------:R-:W-:Y:S01]  /*0710*/  LEA.HI.X.SX32 R213, R101, R243.reuse, 0x1, P6 ;  /* 0x000000f365d57211 */ /* 0x080fe200030f0eff */
[----:B0-----:R-:W-:Y:S01]  /*0720*/  IMAD R20, R17, 0x71, RZ ;  /* 0x0000007111147824 */ /* 0x001fe200078e02ff */
[----:B------:R-:W-:Y:S01]  /*0730*/  LEA.HI.X.SX32 R197, R115, R243, 0x1, P1 ;  /* 0x000000f373c57211 */ /* 0x000fe200008f0eff */
[C---:B------:R-:W-:Y:S01]  /*0740*/  IMAD R167, R17.reuse, 0x11, RZ ;  /* 0x0000001111a77824 */ /* 0x040fe200078e02ff */
[-C--:B------:R-:W-:Y:S01]  /*0750*/  IADD3 R214, P3, R214, R242.reuse, RZ ;  /* 0x000000f2d6d67210 */ /* 0x080fe20007f7e0ff */
[----:B------:R-:W-:Y:S01]  /*0760*/  IMAD R183, R17, 0x52, RZ ;  /* 0x0000005211b77824 */ /* 0x000fe200078e02ff */
[-C--:B------:R-:W-:Y:S01]  /*0770*/  IADD3 R206, P6, R187, R242.reuse, RZ ;  /* 0x000000f2bbce7210 */ /* 0x080fe20007fde0ff */
[----:B------:R0:W3:Y:S01]  /*0780*/  LDG.E.U16 R244, desc[UR6][R18.64] ;  /* 0x0000000612f47981 */ /* 0x0000e2000c1e1500 */
[----:B------:R-:W-:-:S02]  /*0790*/  IADD3 R220, P1, R221, R242, RZ ;  /* 0x000000f2dddc7210 */ /* 0x000fc40007f3e0ff */
[-C--:B------:R-:W-:Y:S01]  /*07a0*/  LEA.HI.X.SX32 R217, R217, R243.reuse, 0x1, P2 ;  /* 0x000000f3d9d97211 */ /* 0x080fe200010f0eff */
[----:B------:R1:W3:Y:S01]  /*07b0*/  LDG.E.U16 R246, desc[UR6][R14.64] ;  /* 0x000000060ef67981 */ /* 0x0002e2000c1e1500 */
[-C--:B------:R-:W-:Y:S02]  /*07c0*/  LEA.HI.X.SX32 R223, R209, R243.reuse, 0x1, P5 ;  /* 0x000000f3d1df7211 */ /* 0x080fe400028f0eff */
[-C--:B------:R-:W-:Y:S01]  /*07d0*/  IADD3 R210, P2, R175, R242.reuse, RZ ;  /* 0x000000f2afd27210 */ /* 0x080fe20007f5e0ff */
[----:B------:R-:W-:Y:S01]  /*07e0*/  IMAD R227, R17, 0x82, RZ ;  /* 0x0000008211e37824 */ /* 0x000fe200078e02ff */
[-C--:B------:R-:W-:Y:S01]  /*07f0*/  LEA.HI.X.SX32 R225, R207, R243.reuse, 0x1, P4 ;  /* 0x000000f3cfe17211 */ /* 0x080fe200020f0eff */
[----:B------:R-:W-:Y:S01]  /*0800*/  IMAD R191, R17, 0x19, RZ ;  /* 0x0000001911bf7824 */ /* 0x000fe200078e02ff */
[-C--:B------:R-:W-:Y:S01]  /*0810*/  IADD3 R190, P5, R215, R242.reuse, RZ ;  /* 0x000000f2d7be7210 */ /* 0x080fe20007fbe0ff */
[C---:B0-----:R-:W-:Y:S01]  /*0820*/  IMAD R18, R17.reuse, 0x39, RZ ;  /* 0x0000003911127824 */ /* 0x041fe200078e02ff */
[-C--:B------:R-:W-:Y:S01]  /*0830*/  LEA.HI.X.SX32 R215, R20, R243.reuse, 0x1, P3 ;  /* 0x000000f314d77211 */ /* 0x080fe200018f0eff */
[----:B------:R-:W-:Y:S01]  /*0840*/  IMAD R179, R17, 0x62, RZ ;  /* 0x0000006211b37824 */ /* 0x000fe200078e02ff */
[-C--:B------:R-:W-:Y:S01]  /*0850*/  LEA.HI.X.SX32 R207, R193, R243.reuse, 0x1, P6 ;  /* 0x000000f3c1cf7211 */ /* 0x080fe200030f0eff */
[----:B-1----:R-:W-:Y:S01]  /*0860*/  IMAD R14, R17, 0x24, RZ ;  /* 0x00000024110e7824 */ /* 0x002fe200078e02ff */
        /* <DEDUP_REMOVED lines=10> */
[----:B------:R-:W-:Y:S01]  /*0910*/  IADD3 R226, P0, R227, R242, RZ ;  /* 0x000000f2e3e27210 */ /* 0x000fe20007f1e0ff */
[----:B------:R-:W-:Y:S01]  /*0920*/  IMAD R186, R17, 0x94, RZ ;  /* 0x0000009411ba7824 */ /* 0x000fe200078e02ff */
[-C--:B------:R-:W-:Y:S01]  /*0930*/  LEA.HI.X.SX32 R209, R191, R243.reuse, 0x1, P3 ;  /* 0x000000f3bfd17211 */ /* 0x080fe200018f0eff */
[----:B------:R-:W3:Y:S01]  /*0940*/  LDG.E.U16 R8, desc[UR6][R8.64] ;  /* 0x0000000608087981 */ /* 0x000ee2000c1e1500 */
[----:B------:R-:W-:-:S02]  /*0950*/  LEA.HI.X.SX32 R167, R18, R243, 0x1, P6 ;  /* 0x000000f312a77211 */ /* 0x000fc400030f0eff */
[-C--:B------:R-:W-:Y:S01]  /*0960*/  IADD3 R192, P4, R205, R242.reuse, RZ ;  /* 0x000000f2cdc07210 */ /* 0x080fe20007f9e0ff */
[----:B------:R-:W-:Y:S01]  /*0970*/  IMAD R184, R17, 0xa4, RZ ;  /* 0x000000a411b87824 */ /* 0x000fe200078e02ff */
[-C--:B------:R-:W-:Y:S01]  /*0980*/  IADD3 R202, P3, R179, R242.reuse, RZ ;  /* 0x000000f2b3ca7210 */ /* 0x080fe20007f7e0ff */
[C---:B------:R-:W-:Y:S01]  /*0990*/  IMAD R182, R17.reuse, 0xb4, RZ ;  /* 0x000000b411b67824 */ /* 0x040fe200078e02ff */
[-C--:B------:R-:W-:Y:S01]  /*09a0*/  IADD3 R194, P6, R14, R242.reuse, RZ ;  /* 0x000000f20ec27210 */ /* 0x080fe20007fde0ff */
[----:B------:R-:W-:Y:S01]  /*09b0*/  IMAD R96, R17, 0x4a, RZ ;  /* 0x0000004a11607824 */ /* 0x000fe200078e02ff */
[-C--:B------:R-:W-:Y:S01]  /*09c0*/  LEA.HI.X.SX32 R205, R195, R243.reuse, 0x1, P2 ;  /* 0x000000f3c3cd7211 */ /* 0x080fe200010f0eff */
[----:B------:R0:W3:Y:S01]  /*09d0*/  LDG.E.U16 R9, desc[UR6][R12.64] ;  /* 0x000000060c097981 */ /* 0x0000e2000c1e1500 */
[-C--:B------:R-:W-:Y:S02]  /*09e0*/  IADD3 R200, P2, R127, R242.reuse, RZ ;  /* 0x000000f27fc87210 */ /* 0x080fe40007f5e0ff */
[-C--:B------:R-:W-:Y:S01]  /*09f0*/  LEA.HI.X.SX32 R227, R203, R243.reuse, 0x1, P0 ;  /* 0x000000f3cbe37211 */ /* 0x080fe200000f0eff */
[C---:B------:R-:W-:Y:S01]  /*0a00*/  IMAD R180, R17.reuse, 0xc4, RZ ;  /* 0x000000c411b47824 */ /* 0x040fe200078e02ff */
[-C--:B------:R-:W-:Y:S01]  /*0a10*/  IADD3 R188, P1, R188, R242.reuse, RZ ;  /* 0x000000f2bcbc7210 */ /* 0x080fe20007f3e0ff */
[----:B------:R-:W-:Y:S01]  /*0a20*/  IMAD R185, R17, 0x86, RZ ;  /* 0x0000008611b97824 */ /* 0x000fe200078e02ff */
[-C--:B------:R-:W-:Y:S01]  /*0a30*/  LEA.HI.X.SX32 R203, R199, R243.reuse, 0x1, P3 ;  /* 0x000000f3c7cb7211 */ /* 0x080fe200018f0eff */
[----:B------:R-:W-:Y:S01]  /*0a40*/  IMAD R94, R17, 0x5a, RZ ;  /* 0x0000005a115e7824 */ /* 0x000fe200078e02ff */
[-C--:B------:R-:W-:Y:S01]  /*0a50*/  LEA.HI.X.SX32 R195, R189, R243.reuse, 0x1, P6 ;  /* 0x000000f3bdc37211 */ /* 0x080fe200030f0eff */
[C---:B0-----:R-:W-:Y:S01]  /*0a60*/  IMAD R12, R17.reuse, 0x1a, RZ ;  /* 0x0000001a110c7824 */ /* 0x041fe200078e02ff */
[-C--:B------:R-:W-:Y:S01]  /*0a70*/  IADD3 R186, P3, R186, R242.reuse, RZ ;  /* 0x000000f2baba7210 */ /* 0x080fe20007f7e0ff */
[C---:B------:R-:W-:Y:S01]  /*0a80*/  IMAD R178, R17.reuse, 0xd4, RZ ;  /* 0x000000d411b27824 */ /* 0x040fe200078e02ff */
[-C--:B------:R-:W-:Y:S01]  /*0a90*/  IADD3 R100, P6, R16, R242.reuse, RZ ;  /* 0x000000f210647210 */ /* 0x080fe20007fde0ff */
[C---:B------:R-:W-:Y:S01]  /*0aa0*/  IMAD R181, R17.reuse, 0xa6, RZ ;  /* 0x000000a611b57824 */ /* 0x040fe200078e02ff */
[CC--:B------:R-:W-:Y:S01]  /*0ab0*/  LEA.HI.X.SX32 R201, R17.reuse, R243.reuse, 0x1, P2 ;  /* 0x000000f311c97211 */ /* 0x0c0fe200010f0eff */
[C---:B------:R-:W-:Y:S01]  /*0ac0*/  IMAD R119, R17.reuse, 0x44, RZ ;  /* 0x0000004411777824 */ /* 0x040fe200078e02ff */
[-C--:B------:R-:W-:Y:S01]  /*0ad0*/  IADD3 R184, P2, R184, R242.reuse, RZ ;  /* 0x000000f2b8b87210 */ /* 0x080fe20007f5e0ff */
[C---:B------:R-:W-:Y:S01]  /*0ae0*/  IMAD R198, R17.reuse, 0xf2, RZ ;  /* 0x000000f211c67824 */ /* 0x040fe200078e02ff */
[-C--:B------:R-:W-:Y:S01]  /*0af0*/  LEA.HI.X.SX32 R193, R14, R243.reuse, 0x1, P4 ;  /* 0x000000f30ec17211 */ /* 0x080fe200020f0eff */
[C---:B------:R-:W-:Y:S01]  /*0b00*/  IMAD R109, R17.reuse, 0x6a, RZ ;  /* 0x0000006a116d7824 */ /* 0x040fe200078e02ff */
[-C--:B------:R-:W-:Y:S01]  /*0b10*/  IADD3 R182, P4, R182, R242.reuse, RZ ;  /* 0x000000f2b6b67210 */ /* 0x080fe20007f9e0ff */
[----:B------:R-:W-:Y:S01]  /*0b20*/  IMAD R99, R17, 0x2a, RZ ;  /* 0x0000002a11637824 */ /* 0x000fe200078e02ff */
[-C--:B------:R-:W-:Y:S01]  /*0b30*/  LEA.HI.X.SX32 R189, R187, R243.reuse, 0x1, P1 ;  /* 0x000000f3bbbd7211 */ /* 0x080fe200008f0eff */
[C---:B------:R-:W-:Y:S01]  /*0b40*/  IMAD R24, R17.reuse, 0x79, RZ ;  /* 0x0000007911187824 */ /* 0x040fe200078e02ff */
[-C--:B------:R-:W-:Y:S01]  /*0b50*/  LEA.HI.X.SX32 R101, R12, R243.reuse, 0x1, P6 ;  /* 0x000000f30c657211 */ /* 0x080fe200030f0eff */
[C---:B------:R-:W-:Y:S01]  /*0b60*/  IMAD R111, R17.reuse, 0x64, RZ ;  /* 0x00000064116f7824 */ /* 0x040fe200078e02ff */
[-C--:B------:R-:W-:Y:S01]  /*0b70*/  LEA.HI.X.SX32 R187, R96, R243.reuse, 0x1, P3 ;  /* 0x000000f360bb7211 */ /* 0x080fe200018f0eff */
[C---:B------:R-:W-:Y:S01]  /*0b80*/  IMAD R173, R17.reuse, 0x15, RZ ;  /* 0x0000001511ad7824 */ /* 0x040fe200078e02ff */
[-C--:B------:R-:W-:Y:S01]  /*0b90*/  IADD3 R180, P6, R180, R242.reuse, RZ ;  /* 0x000000f2b4b47210 */ /* 0x080fe20007fde0ff */
[----:B------:R-:W-:Y:S01]  /*0ba0*/  IMAD R107, R17, 0x74, RZ ;  /* 0x00000074116b7824 */ /* 0x000fe200078e02ff */
        /* <DEDUP_REMOVED lines=13> */
[----:B------:R-:W-:Y:S01]  /*0c80*/  IMAD R133, R17, 0x6, RZ ;  /* 0x0000000611857824 */ /* 0x000fe200078e02ff */
[-C--:B------:R-:W-:Y:S01]  /*0c90*/  IADD3 R174, P6, R119, R242.reuse, RZ ;  /* 0x000000f277ae7210 */ /* 0x080fe20007fde0ff */
[C---:B------:R-:W-:Y:S01]  /*0ca0*/  IMAD R176, R17.reuse, 0xe4, RZ ;  /* 0x000000e411b07824 */ /* 0x040fe200078e02ff */
[-C--:B------:R-:W-:Y:S01]  /*0cb0*/  IADD3 R198, P0, R198, R242.reuse, RZ ;  /* 0x000000f2c6c67210 */ /* 0x080fe20007f1e0ff */
[----:B------:R-:W-:Y:S01]  /*0cc0*/  IMAD R155, R17, 0x6b, RZ ;  /* 0x0000006b119b7824 */ /* 0x000fe200078e02ff */
[-C--:B------:R-:W-:Y:S01]  /*0cd0*/  LEA.HI.X.SX32 R179, R109, R243.reuse, 0x1, P5 ;  /* 0x000000f36db37211 */ /* 0x080fe200028f0eff */
[----:B------:R-:W-:Y:S01]  /*0ce0*/  IMAD R90, R17, 0x7a, RZ ;  /* 0x0000007a115a7824 */ /* 0x000fe200078e02ff */
[-C--:B------:R-:W-:Y:S01]  /*0cf0*/  IADD3 R172, P5, R99, R242.reuse, RZ ;  /* 0x000000f263ac7210 */ /* 0x080fe20007fbe0ff */
[----:B------:R-:W-:Y:S01]  /*0d00*/  IMAD R125, R17, 0x16, RZ ;  /* 0x00000016117d7824 */ /* 0x000fe200078e02ff */
[-C--:B------:R-:W-:Y:S01]  /*0d10*/  LEA.HI.X.SX32 R175, R175, R243.reuse, 0x1, P6 ;  /* 0x000000f3afaf7211 */ /* 0x080fe200030f0eff */
[C---:B------:R-:W-:Y:S01]  /*0d20*/  IMAD R152, R17.reuse, 0xe6, RZ ;  /* 0x000000e611987824 */ /* 0x040fe200078e02ff */
        /* <DEDUP_REMOVED lines=8> */
[----:B------:R-:W-:Y:S01]  /*0db0*/  IADD3 R170, P5, R107, R242, RZ ;  /* 0x000000f26baa7210 */ /* 0x000fe20007fbe0ff */
[----:B------:R-:W-:Y:S01]  /*0dc0*/  IMAD R161, R17, 0x53, RZ ;  /* 0x0000005311a17824 */ /* 0x000fe200078e02ff */
[-C--:B------:R-:W-:Y:S01]  /*0dd0*/  LEA.HI.X.SX32 R135, R135, R243.reuse, 0x1, P6 ;  /* 0x000000f387877211 */ /* 0x080fe200030f0eff */
[----:B------:R0:W3:Y:S01]  /*0de0*/  LDG.E.U16 R238, desc[UR6][R10.64] ;  /* 0x000000060aee7981 */ /* 0x0000e2000c1e1500 */
[----:B------:R-:W-:-:S02]  /*0df0*/  LEA.HI.X.SX32 R129, R129, R243, 0x1, P0 ;  /* 0x000000f381817211 */ /* 0x000fc400000f0eff */
[-C--:B------:R-:W-:Y:S01]  /*0e00*/  IADD3 R156, P6, R171, R242.reuse, RZ ;  /* 0x000000f2ab9c7210 */ /* 0x080fe20007fde0ff */
[C---:B------:R-:W-:Y:S01]  /*0e10*/  IMAD R149, R17.reuse, 0xb, RZ ;  /* 0x0000000b11957824 */ /* 0x040fe200078e02ff */
[CC--:B------:R-:W-:Y:S01]  /*0e20*/  LEA R126, P0, R17.reuse, R242.reuse, 0x2 ;  /* 0x000000f2117e7211 */ /* 0x0c0fe200078010ff */
[C---:B------:R-:W-:Y:S01]  /*0e30*/  IMAD R136, R17.reuse, 0xf6, RZ ;  /* 0x000000f611887824 */ /* 0x040fe200078e02ff */
[-C--:B------:R-:W-:Y:S01]  /*0e40*/  LEA.HI.X.SX32 R171, R68, R243.reuse, 0x1, P5 ;  /* 0x000000f344ab7211 */ /* 0x080fe200028f0eff */
[----:B------:R-:W-:Y:S01]  /*0e50*/  IMAD R47, R17, 0x46, RZ ;  /* 0x00000046112f7824 */ /* 0x000fe200078e02ff */
[-C--:B------:R-:W-:Y:S01]  /*0e60*/  IADD3 R154, P5, R169, R242.reuse, RZ ;  /* 0x000000f2a99a7210 */ /* 0x080fe20007fbe0ff */
[C---:B------:R-:W-:Y:S01]  /*0e70*/  IMAD R117, R17.reuse, 0x26, RZ ;  /* 0x0000002611757824 */ /* 0x040fe200078e02ff */
[-C--:B------:R-:W-:Y:S01]  /*0e80*/  IADD3 R168, P1, R168, R242.reuse, RZ ;  /* 0x000000f2a8a87210 */ /* 0x080fe20007f3e0ff */
[----:B0-----:R-:W-:Y:S01]  /*0e90*/  IMAD R10, R17, 0x73, RZ ;  /* 0x00000073110a7824 */ /* 0x001fe200078e02ff */
[-C--:B------:R-:W-:Y:S01]  /*0ea0*/  LEA.HI.X.SX32 R157, R157, R243.reuse, 0x1, P6 ;  /* 0x000000f39d9d7211 */ /* 0x080fe200030f0eff */
        /* <DEDUP_REMOVED lines=42> */
[----:B------:R-:W-:Y:S01]  /*1150*/  IMAD.SHL.U32 R121, R17, 0x4, RZ ;  /* 0x0000000411797824 */ /* 0x000fe200078e00ff */
[-C--:B------:R-:W-:Y:S01]  /*1160*/  IADD3 R104, P6, R11, R242.reuse, RZ ;  /* 0x000000f20b687210 */ /* 0x080fe20007fde0ff */
[C---:B------:R-:W-:Y:S01]  /*1170*/  IMAD R63, R17.reuse, 0x4c, RZ ;  /* 0x0000004c113f7824 */ /* 0x040fe200078e02ff */
        /* <DEDUP_REMOVED lines=19> */
[----:B------:R-:W-:Y:S01]  /*12b0*/  IMAD R86, R17, 0x9a, RZ ;  /* 0x0000009a11567824 */ /* 0x000fe200078e02ff */
[-C--:B------:R-:W-:Y:S01]  /*12c0*/  LEA.HI.X.SX32 R159, R159, R243.reuse, 0x1, P0 ;  /* 0x000000f39f9f7211 */ /* 0x080fe200000f0eff */
[----:B------:R-:W-:Y:S01]  /*12d0*/  IMAD R34, R17, 0x7c, RZ ;  /* 0x0000007c11227824 */ /* 0x000fe200078e02ff */
        /* <DEDUP_REMOVED lines=9> */
[C---:B------:R-:W-:Y:S01]  /*1370*/  IMAD R87, R17.reuse, 0x4d, RZ ;  /* 0x0000004d11577824 */ /* 0x040fe200078e02ff */
[CC--:B------:R-:W-:Y:S01]  /*1380*/  LEA R120, P3, R17.reuse, R242.reuse, 0x3 ;  /* 0x000000f211787211 */ /* 0x0c0fe200078618ff */
[----:B------:R-:W-:Y:S01]  /*1390*/  IMAD R89, R17, 0xf, RZ ;  /* 0x0000000f11597824 */ /* 0x000fe200078e02ff */
[-C--:B------:R-:W-:Y:S01]  /*13a0*/  LEA.HI.X.SX32 R141, R141, R243.reuse, 0x1, P1 ;  /* 0x000000f38d8d7211 */ /* 0x080fe200008f0eff */
[C---:B------:R-:W-:Y:S01]  /*13b0*/  IMAD R83, R17.reuse, 0x2e, RZ ;  /* 0x0000002e11537824 */ /* 0x040fe200078e02ff */
[-C--:B------:R-:W-:Y:S01]  /*13c0*/  IADD3 R62, P5, R62, R242.reuse, RZ ;  /* 0x000000f23e3e7210 */ /* 0x080fe20007fbe0ff */
[----:B------:R-:W-:Y:S01]  /*13d0*/  IMAD R91, R17, 0x3d, RZ ;  /* 0x0000003d115b7824 */ /* 0x000fe200078e02ff */
[-C--:B------:R-:W-:Y:S01]  /*13e0*/  LEA.HI.X.SX32 R67, R67, R243.reuse, 0x1, P4 ;  /* 0x000000f343437211 */ /* 0x080fe200020f0eff */
[C---:B------:R-:W-:Y:S01]  /*13f0*/  IMAD R22, R17.reuse, 0xba, RZ ;  /* 0x000000ba11167824 */ /* 0x040fe200078e02ff */
        /* <DEDUP_REMOVED lines=31> */
[C---:B------:R-:W-:Y:S01]  /*15f0*/  IMAD R31, R17.reuse, 0x4e, RZ ;  /* 0x0000004e111f7824 */ /* 0x040fe200078e02ff */
        /* <DEDUP_REMOVED lines=32> */
[----:B------:R-:W-:Y:S01]  /*1800*/  LEA.HI.X.SX32 R103, R103, R243, 0x1, P1 ;  /* 0x000000f367677211 */ /* 0x000fe200008f0eff */
[----:B------:R0:W3:Y:S01]  /*1810*/  LDG.E.U16 R3, desc[UR6][R242.64] ;  /* 0x00000006f2037981 */ /* 0x0000e2000c1e1500 */
[----:B------:R-:W-:-:S02]  /*1820*/  IADD3 R64, P1, R64, R242, RZ ;  /* 0x000000f240407210 */ /* 0x000fc40007f3e0ff */
[-C--:B------:R-:W-:Y:S01]  /*1830*/  LEA.HI.X.SX32 R111, R111, R243.reuse, 0x1, P4 ;  /* 0x000000f36f6f7211 */ /* 0x080fe200020f0eff */
[----:B------:R-:W3:Y:S01]  /*1840*/  LDG.E.U16 R240, desc[UR6][R240.64] ;  /* 0x00000006f0f07981 */ /* 0x000ee2000c1e1500 */
[-C--:B------:R-:W-:Y:S02]  /*1850*/  LEA.HI.X.SX32 R95, R95, R243.reuse, 0x1, P6 ;  /* 0x000000f35f5f7211 */ /* 0x080fe400030f0eff */
[-C--:B------:R-:W-:Y:S01]  /*1860*/  LEA.HI.X.SX32 R87, R87, R243.reuse, 0x1, P2 ;  /* 0x000000f357577211 */ /* 0x080fe200010f0eff */
[----:B------:R-:W3:Y:S01]  /*1870*/  LDG.E.U16 R236, desc[UR6][R236.64] ;  /* 0x00000006ecec7981 */ /* 0x000ee2000c1e1500 */
[-C--:B------:R-:W-:Y:S02]  /*1880*/  IADD3 R96, P4, R96, R242.reuse, RZ ;  /* 0x000000f260607210 */ /* 0x080fe40007f9e0ff */
[----:B------:R-:W-:Y:S01]  /*1890*/  IADD3 R82, P6, R82, R242, RZ ;  /* 0x000000f252527210 */ /* 0x000fe20007fde0ff */
[----:B------:R-:W3:Y:S01]  /*18a0*/  LDG.E.U16 R234, desc[UR6][R234.64] ;  /* 0x00000006eaea7981 */ /* 0x000ee2000c1e1500 */
[----:B------:R-:W-:-:S02]  /*18b0*/  LEA.HI.X.SX32 R89, R89, R243, 0x1, P3 ;  /* 0x000000f359597211 */ /* 0x000fc400018f0eff */
[-C--:B------:R-:W-:Y:S01]  /*18c0*/  IADD3 R60, P2, R83, R242.reuse, RZ ;  /* 0x000000f2533c7210 */ /* 0x080fe20007f5e0ff */
[----:B------:R-:W3:Y:S01]  /*18d0*/  LDG.E.U16 R232, desc[UR6][R232.64] ;  /* 0x00000006e8e87981 */ /* 0x000ee2000c1e1500 */
[-C--:B------:R-:W-:Y:S02]  /*18e0*/  LEA.HI.X.SX32 R91, R91, R243.reuse, 0x1, P0 ;  /* 0x000000f35b5b7211 */ /* 0x080fe400000f0eff */
[-C--:B------:R-:W-:Y:S01]  /*18f0*/  IADD3 R22, P3, R22, R242.reuse, RZ ;  /* 0x000000f216167210 */ /* 0x080fe20007f7e0ff */
[----:B------:R-:W3:Y:S01]  /*1900*/  LDG.E.U16 R130, desc[UR6][R130.64] ;  /* 0x0000000682827981 */ /* 0x000ee2000c1e1500 */
[-C--:B------:R-:W-:Y:S02]  /*1910*/  IADD3 R34, P0, R34, R242.reuse, RZ ;  /* 0x000000f222227210 */ /* 0x080fe40007f1e0ff */
[----:B------:R-:W-:Y:S01]  /*1920*/  LEA.HI.X.SX32 R65, R65, R243, 0x1, P1 ;  /* 0x000000f341417211 */ /* 0x000fe200008f0eff */
[----:B------:R-:W3:Y:S01]  /*1930*/  LDG.E.U16 R230, desc[UR6][R230.64] ;  /* 0x00000006e6e67981 */ /* 0x000ee2000c1e1500 */
[----:B------:R-:W-:-:S02]  /*1940*/  IADD3 R80, P1, R80, R242, RZ ;  /* 0x000000f250507210 */ /* 0x000fc40007f3e0ff */
[-C--:B------:R-:W-:Y:S01]  /*1950*/  LEA.HI.X.SX32 R97, R97, R243.reuse, 0x1, P4 ;  /* 0x000000f361617211 */ /* 0x080fe200020f0eff */
[----:B------:R-:W3:Y:S01]  /*1960*/  LDG.E.U16 R228, desc[UR6][R228.64] ;  /* 0x00000006e4e47981 */ /* 0x000ee2000c1e1500 */
[-C--:B------:R-:W-:Y:S02]  /*1970*/  LEA.HI.X.SX32 R83, R83, R243.reuse, 0x1, P6 ;  /* 0x000000f353537211 */ /* 0x080fe400030f0eff */
[-C--:B------:R-:W-:Y:S01]  /*1980*/  LEA.HI.X.SX32 R61, R61, R243.reuse, 0x1, P2 ;  /* 0x000000f33d3d7211 */ /* 0x080fe200010f0eff */
[----:B------:R-:W-:Y:S01]  /*1990*/  IMAD R25, R17, 0x9e, RZ ;  /* 0x0000009e11197824 */ /* 0x000fe200078e02ff */
[-C--:B------:R-:W-:Y:S01]  /*19a0*/  IADD3 R84, P4, R84, R242.reuse, RZ ;  /* 0x000000f254547210 */ /* 0x080fe20007f9e0ff */
[----:B------:R-:W3:Y:S01]  /*19b0*/  LDG.E.U16 R226, desc[UR6][R226.64] ;  /* 0x00000006e2e27981 */ /* 0x000ee2000c1e1500 */
[-C--:B------:R-:W-:Y:S02]  /*19c0*/  IADD3 R56, P6, R35, R242.reuse, RZ ;  /* 0x000000f223387210 */ /* 0x080fe40007fde0ff */
[----:B------:R-:W-:Y:S01]  /*19d0*/  IADD3 R78, P2, R78, R242, RZ ;  /* 0x000000f24e4e7210 */ /* 0x000fe20007f5e0ff */
[----:B------:R-:W3:Y:S01]  /*19e0*/  LDG.E.U16 R224, desc[UR6][R224.64] ;  /* 0x00000006e0e07981 */ /* 0x000ee2000c1e1500 */
[----:B------:R-:W-:-:S02]  /*19f0*/  LEA.HI.X.SX32 R23, R23, R243, 0x1, P3 ;  /* 0x000000f317177211 */ /* 0x000fc400018f0eff */
[-C--:B------:R-:W-:Y:S01]  /*1a00*/  LEA.HI.X.SX32 R35, R35, R243.reuse, 0x1, P0 ;  /* 0x000000f323237211 */ /* 0x080fe200000f0eff */
[----:B------:R-:W3:Y:S01]  /*1a10*/  LDG.E.U16 R222, desc[UR6][R222.64] ;  /* 0x00000006dede7981 */ /* 0x000ee2000c1e1500 */
[-C--:B------:R-:W-:Y:S02]  /*1a20*/  IADD3 R52, P3, R81, R242.reuse, RZ ;  /* 0x000000f251347210 */ /* 0x080fe40007f7e0ff */
[-C--:B------:R-:W-:Y:S01]  /*1a30*/  IADD3 R76, P0, R76, R242.reuse, RZ ;  /* 0x000000f24c4c7210 */ /* 0x080fe20007f1e0ff */
[----:B------:R-:W3:Y:S01]  /*1a40*/  LDG.E.U16 R220, desc[UR6][R220.64] ;  /* 0x00000006dcdc7981 */ /* 0x000ee2000c1e1500 */
[-C--:B------:R-:W-:Y:S02]  /*1a50*/  LEA.HI.X.SX32 R81, R77, R243.reuse, 0x1, P1 ;  /* 0x000000f34d517211 */ /* 0x080fe400008f0eff */
[----:B------:R-:W-:Y:S01]  /*1a60*/  IADD3 R28, P1, R79, R242, RZ ;  /* 0x000000f24f1c7210 */ /* 0x000fe20007f3e0ff */
[----:B------:R-:W3:Y:S01]  /*1a70*/  LDG.E.U16 R218, desc[UR6][R218.64] ;  /* 0x00000006dada7981 */ /* 0x000ee2000c1e1500 */
[----:B------:R-:W-:-:S02]  /*1a80*/  LEA.HI.X.SX32 R85, R85, R243, 0x1, P4 ;  /* 0x000000f355557211 */ /* 0x000fc400020f0eff */
[-C--:B------:R-:W-:Y:S01]  /*1a90*/  LEA.HI.X.SX32 R79, R55, R243.reuse, 0x1, P2 ;  /* 0x000000f3374f7211 */ /* 0x080fe200010f0eff */
[----:B------:R-:W3:Y:S01]  /*1aa0*/  LDG.E.U16 R216, desc[UR6][R216.64] ;  /* 0x00000006d8d87981 */ /* 0x000ee2000c1e1500 */
[-C--:B------:R-:W-:Y:S02]  /*1ab0*/  IADD3 R42, P4, R42, R242.reuse, RZ ;  /* 0x000000f22a2a7210 */ /* 0x080fe40007f9e0ff */
[----:B------:R-:W-:Y:S01]  /*1ac0*/  IADD3 R54, P2, R31, R242, RZ ;  /* 0x000000f21f367210 */ /* 0x000fe20007f5e0ff */
[----:B------:R-:W3:Y:S01]  /*1ad0*/  LDG.E.U16 R214, desc[UR6][R214.64] ;  /* 0x00000006d6d67981 */ /* 0x000ee2000c1e1500 */
[-C--:B------:R-:W-:Y:S02]  /*1ae0*/  LEA.HI.X.SX32 R77, R51, R243.reuse, 0x1, P0 ;  /* 0x000000f3334d7211 */ /* 0x080fe400000f0eff */
[-C--:B------:R-:W-:Y:S01]  /*1af0*/  LEA.HI.X.SX32 R39, R39, R243.reuse, 0x1, P5 ;  /* 0x000000f327277211 */ /* 0x080fe200028f0eff */
[----:B------:R-:W3:Y:S01]  /*1b00*/  LDG.E.U16 R212, desc[UR6][R212.64] ;  /* 0x00000006d4d47981 */ /* 0x000ee2000c1e1500 */
[----:B------:R-:W-:-:S02]  /*1b10*/  LEA.HI.X.SX32 R57, R57, R243, 0x1, P6 ;  /* 0x000000f339397211 */ /* 0x000fc400030f0eff */
[-C--:B------:R-:W-:Y:S01]  /*1b20*/  IADD3 R26, P0, R53, R242.reuse, RZ ;  /* 0x000000f2351a7210 */ /* 0x080fe20007f1e0ff */
        /* <DEDUP_REMOVED lines=11> */
[C---:B------:R-:W-:Y:S01]  /*1be0*/  IADD3 R50, P2, R15.reuse, R242, RZ ;  /* 0x000000f20f327210 */ /* 0x040fe20007f5e0ff */
[----:B------:R-:W3:Y:S01]  /*1bf0*/  LDG.E.U16 R202, desc[UR6][R202.64] ;  /* 0x00000006caca7981 */ /* 0x000ee2000c1e1500 */
[-C--:B------:R-:W-:Y:S01]  /*1c00*/  LEA.HI.X.SX32 R29, R15, R243.reuse, 0x1, P1 ;  /* 0x000000f30f1d7211 */ /* 0x080fe200008f0eff */
[----:B------:R-:W-:Y:S01]  /*1c10*/  IMAD R15, R17, 0x6e, RZ ;  /* 0x0000006e110f7824 */ /* 0x000fe200078e02ff */
[-C--:B------:R-:W-:Y:S01]  /*1c20*/  LEA.HI.X.SX32 R37, R37, R243.reuse, 0x1, P5 ;  /* 0x000000f325257211 */ /* 0x080fe200028f0eff */
[----:B------:R-:W3:Y:S01]  /*1c30*/  LDG.E.U16 R166, desc[UR6][R166.64] ;  /* 0x00000006a6a67981 */ /* 0x000ee2000c1e1500 */
[----:B------:R-:W-:-:S02]  /*1c40*/  LEA.HI.X.SX32 R73, R47, R243, 0x1, P6 ;  /* 0x000000f32f497211 */ /* 0x000fc400030f0eff */
[-C--:B------:R-:W-:Y:S01]  /*1c50*/  IADD3 R32, P5, R32, R242.reuse, RZ ;  /* 0x000000f220207210 */ /* 0x080fe20007fbe0ff */
[----:B------:R-:W3:Y:S01]  /*1c60*/  LDG.E.U16 R200, desc[UR6][R200.64] ;  /* 0x00000006c8c87981 */ /* 0x000ee2000c1e1500 */
[-C--:B------:R-:W-:Y:S02]  /*1c70*/  IADD3 R46, P6, R49, R242.reuse, RZ ;  /* 0x000000f2312e7210 */ /* 0x080fe40007fde0ff */
[-C--:B------:R-:W-:Y:S01]  /*1c80*/  LEA.HI.X.SX32 R49, R11, R243.reuse, 0x1, P4 ;  /* 0x000000f30b317211 */ /* 0x080fe200020f0eff */
[----:B------:R-:W-:Y:S01]  /*1c90*/  IMAD R11, R17, 0x37, RZ ;  /* 0x00000037110b7824 */ /* 0x000fe200078e02ff */
[-C--:B------:R-:W-:Y:S01]  /*1ca0*/  IADD3 R18, P1, R19, R242.reuse, RZ ;  /* 0x000000f213127210 */ /* 0x080fe20007f3e0ff */
[----:B------:R-:W-:Y:S01]  /*1cb0*/  IMAD R19, R17, 0xbe, RZ ;  /* 0x000000be11137824 */ /* 0x000fe200078e02ff */
[-C--:B------:R-:W-:Y:S01]  /*1cc0*/  LEA.HI.X.SX32 R51, R21, R243.reuse, 0x1, P2 ;  /* 0x000000f315337211 */ /* 0x080fe200010f0eff */
[----:B------:R-:W-:Y:S01]  /*1cd0*/  IMAD R21, R17, 0xce, RZ ;  /* 0x000000ce11157824 */ /* 0x000fe200078e02ff */
[CC--:B------:R-:W-:Y:S01]  /*1ce0*/  IADD3 R10, P4, R15.reuse, R242.reuse, RZ ;  /* 0x000000f20f0a7210 */ /* 0x0c0fe20007f9e0ff */
[----:B------:R-:W3:Y:S01]  /*1cf0*/  LDG.E.U16 R198, desc[UR6][R198.64] ;  /* 0x00000006c6c67981 */ /* 0x000ee2000c1e1500 */
[-C--:B------:R-:W-:Y:S01]  /*1d00*/  LEA.HI.X.SX32 R27, R15, R243.reuse, 0x1, P0 ;  /* 0x000000f30f1b7211 */ /* 0x080fe200000f0eff */
[----:B------:R-:W-:Y:S01]  /*1d10*/  IMAD R15, R17, 0x7e, RZ ;  /* 0x0000007e110f7824 */ /* 0x000fe200078e02ff */
[----:B------:R-:W-:Y:S01]  /*1d20*/  LEA.HI.X.SX32 R33, R33, R243, 0x1, P5 ;  /* 0x000000f321217211 */ /* 0x000fe200028f0eff */
[----:B------:R-:W3:Y:S01]  /*1d30*/  LDG.E.U16 R194, desc[UR6][R194.64] ;  /* 0x00000006c2c27981 */ /* 0x000ee2000c1e1500 */
[----:B------:R-:W-:-:S02]  /*1d40*/  IADD3 R30, P5, R249, R242, RZ ;  /* 0x000000f2f91e7210 */ /* 0x000fc40007fbe0ff */
[-C--:B------:R-:W-:Y:S01]  /*1d50*/  LEA.HI.X.SX32 R11, R11, R243.reuse, 0x1, P4 ;  /* 0x000000f30b0b7211 */ /* 0x080fe200020f0eff */
[----:B------:R-:W3:Y:S01]  /*1d60*/  LDG.E.U16 R100, desc[UR6][R100.64] ;  /* 0x0000000664647981 */ /* 0x000ee2000c1e1500 */
[-C--:B------:R-:W-:Y:S01]  /*1d70*/  LEA.HI.X.SX32 R47, R13, R243.reuse, 0x1, P6 ;  /* 0x000000f30d2f7211 */ /* 0x080fe200030f0eff */
[----:B------:R-:W-:Y:S01]  /*1d80*/  IMAD R13, R17, 0x3f, RZ ;  /* 0x0000003f110d7824 */ /* 0x000fe200078e02ff */
[-C--:B------:R-:W-:Y:S01]  /*1d90*/  IADD3 R16, P4, R19, R242.reuse, RZ ;  /* 0x000000f213107210 */ /* 0x080fe20007f9e0ff */
[----:B------:R-:W-:Y:S01]  /*1da0*/  IMAD R19, R17, 0xde, RZ ;  /* 0x000000de11137824 */ /* 0x000fe200078e02ff */
[----:B------:R-:W-:Y:S01]  /*1db0*/  LEA.HI.X.SX32 R31, R31, R243, 0x1, P5 ;  /* 0x000000f31f1f7211 */ /* 0x000fe200028f0eff */
[----:B------:R-:W3:Y:S01]  /*1dc0*/  LDG.E.U16 R126, desc[UR6][R126.64] ;  /* 0x000000067e7e7981 */ /* 0x000ee2000c1e1500 */
[-C--:B------:R-:W-:Y:S01]  /*1dd0*/  IADD3 R14, P0, R21, R242.reuse, RZ ;  /* 0x000000f2150e7210 */ /* 0x080fe20007f1e0ff */
[----:B------:R-:W-:Y:S01]  /*1de0*/  IMAD R21, R17, 0xee, RZ ;  /* 0x000000ee11157824 */ /* 0x000fe200078e02ff */
[-C--:B------:R-:W-:Y:S01]  /*1df0*/  IADD3 R40, P6, R15, R242.reuse, RZ ;  /* 0x000000f20f287210 */ /* 0x080fe20007fde0ff */
[----:B------:R-:W3:Y:S01]  /*1e00*/  LDG.E.U16 R188, desc[UR6][R188.64] ;  /* 0x00000006bcbc7981 */ /* 0x000ee2000c1e1500 */
[----:B------:R-:W-:-:S02]  /*1e10*/  IADD3 R44, P5, R45, R242, RZ ;  /* 0x000000f22d2c7210 */ /* 0x000fc40007fbe0ff */
[-C--:B------:R-:W-:Y:S01]  /*1e20*/  LEA.HI.X.SX32 R41, R13, R243.reuse, 0x1, P6 ;  /* 0x000000f30d297211 */ /* 0x080fe200030f0eff */
[----:B------:R-:W3:Y:S01]  /*1e30*/  LDG.E.U16 R186, desc[UR6][R186.64] ;  /* 0x00000006baba7981 */ /* 0x000ee2000c1e1500 */
[-C--:B------:R-:W-:Y:S02]  /*1e40*/  IADD3 R20, P2, R25, R242.reuse, RZ ;  /* 0x000000f219147210 */ /* 0x080fe40007f5e0ff */
[-C--:B------:R-:W-:Y:S01]  /*1e50*/  IADD3 R12, P6, R19, R242.reuse, RZ ;  /* 0x000000f2130c7210 */ /* 0x080fe20007fde0ff */
[----:B------:R-:W3:Y:S01]  /*1e60*/  LDG.E.U16 R184, desc[UR6][R184.64] ;  /* 0x00000006b8b87981 */ /* 0x000ee2000c1e1500 */
[----:B------:R-:W-:Y:S01]  /*1e70*/  LEA.HI.X.SX32 R45, R15, R243, 0x1, P5 ;  /* 0x000000f30f2d7211 */ /* 0x000fe200028f0eff */
[----:B------:R-:W-:Y:S01]  /*1e80*/  IMAD R25, R17, 0x47, RZ ;  /* 0x0000004711197824 */ /* 0x000fe200078e02ff */
[----:B0-----:R-:W-:Y:S01]  /*1e90*/  IADD3 R242, P5, R21, R242, RZ ;  /* 0x000000f215f27210 */ /* 0x001fe20007fbe0ff */
[----:B------:R-:W3:Y:S01]  /*1ea0*/  LDG.E.U16 R182, desc[UR6][R182.64] ;  /* 0x00000006b6b67981 */ /* 0x000ee2000c1e1500 */
[----:B------:R-:W-:-:S03]  /*1eb0*/  IMAD R21, R17, 0x4f, RZ ;  /* 0x0000004f11157824 */ /* 0x000fc600078e02ff */
        /* <DEDUP_REMOVED lines=10> */
[----:B------:R-:W3:Y:S04]  /*1f60*/  LDG.E.U16 R134, desc[UR6][R134.64] ;  /* 0x0000000686867981 */ /* 0x000ee8000c1e1500 */
        /* <DEDUP_REMOVED lines=17> */
[----:B------:R-:W3:Y:S01]  /*2080*/  LDG.E.U16 R136, desc[UR6][R136.64] ;  /* 0x0000000688887981 */ /* 0x000ee2000c1e1500 */
[----:B------:R-:W-:-:S02]  /*2090*/  LEA.HI.X.SX32 R25, R25, R243, 0x1, P3 ;  /* 0x000000f319197211 */ /* 0x000fc400018f0eff */
[-C--:B------:R-:W-:Y:S01]  /*20a0*/  LEA.HI.X.SX32 R21, R21, R243.reuse, 0x1, P2 ;  /* 0x000000f315157211 */ /* 0x080fe200010f0eff */
[----:B------:R-:W3:Y:S01]  /*20b0*/  LDG.E.U16 R196, desc[UR6][R196.64] ;  /* 0x00000006c4c47981 */ /* 0x000ee2000c1e1500 */
[-C--:B------:R-:W-:Y:S02]  /*20c0*/  LEA.HI.X.SX32 R19, R19, R243.reuse, 0x1, P1 ;  /* 0x000000f313137211 */ /* 0x080fe400008f0eff */
[-C--:B------:R-:W-:Y:S01]  /*20d0*/  LEA.HI.X.SX32 R17, R249, R243.reuse, 0x1, P4 ;  /* 0x000000f3f9117211 */ /* 0x080fe200020f0eff */
[----:B------:R-:W3:Y:S01]  /*20e0*/  LDG.E.U16 R192, desc[UR6][R192.64] ;  /* 0x00000006c0c07981 */ /* 0x000ee2000c1e1500 */
[-C--:B------:R-:W-:Y:S02]  /*20f0*/  LEA.HI.X.SX32 R15, R15, R243.reuse, 0x1, P0 ;  /* 0x000000f30f0f7211 */ /* 0x080fe400000f0eff */
[-C--:B------:R-:W-:Y:S01]  /*2100*/  LEA.HI.X.SX32 R13, R13, R243.reuse, 0x1, P6 ;  /* 0x000000f30d0d7211 */ /* 0x080fe200030f0eff */
[----:B------:R-:W3:Y:S01]  /*2110*/  LDG.E.U16 R190, desc[UR6][R190.64] ;  /* 0x00000006bebe7981 */ /* 0x000ee2000c1e1500 */
[----:B------:R-:W-:-:S03]  /*2120*/  LEA.HI.X.SX32 R243, R248, R243, 0x1, P5 ;  /* 0x000000f3f8f37211 */ /* 0x000fc600028f0eff */
        /* <DEDUP_REMOVED lines=23> */
[----:B------:R0:W3:Y:S04]  /*22a0*/  LDG.E.U16 R39, desc[UR6][R22.64] ;  /* 0x0000000616277981 */ /* 0x0000e8000c1e1500 */
        /* <DEDUP_REMOVED lines=31> */
[----:B------:R3:W3:Y:S04]  /*24a0*/  LDG.E.U16 R17, desc[UR6][R16.64] ;  /* 0x0000000610117981 */ /* 0x0006e8000c1e1500 */
[----:B------:R-:W3:Y:S04]  /*24b0*/  LDG.E.U16 R14, desc[UR6][R14.64] ;  /* 0x000000060e0e7981 */ /* 0x000ee8000c1e1500 */
[----:B------:R3:W3:Y:S04]  /*24c0*/  LDG.E.U16 R29, desc[UR6][R12.64] ;  /* 0x000000060c1d7981 */ /* 0x0006e8000c1e1500 */
[----:B------:R-:W3:Y:S01]  /*24d0*/  LDG.E.U16 R242, desc[UR6][R242.64] ;  /* 0x00000006f2f27981 */ /* 0x000ee2000c1e1500 */
[----:B------:R-:W2:Y:S01]  /*24e0*/  S2UR UR5, SR_CgaCtaId ;  /* 0x00000000000579c3 */ /* 0x000ea20000008800 */
[C---:B0-----:R-:W-:Y:S01]  /*24f0*/  SHF.L.U32 R22, R0.reuse, 0x1, RZ ;  /* 0x0000000100167819 */ /* 0x041fe200000006ff */
[----:B------:R-:W-:Y:S01]  /*2500*/  UMOV UR4, 0x400 ;  /* 0x0000040000047882 */ /* 0x000fe20000000000 */
[----:B------:R-:W-:-:S02]  /*2510*/  LOP3.LUT R23, R0, 0x40, RZ, 0xc0, !PT ;  /* 0x0000004000177812 */ /* 0x000fc400078ec0ff */
[----:B-1----:R-:W-:-:S05]  /*2520*/  LOP3.LUT R20, R22, 0x7e, RZ, 0xc0, !PT ;  /* 0x0000007e16147812 */ /* 0x002fca00078ec0ff */
[----:B------:R-:W-:Y:S01]  /*2530*/  IMAD R11, R23, 0x100, R20 ;  /* 0x00000100170b7824 */ /* 0x000fe200078e0214 */
[----:B--2---:R-:W-:-:S09]  /*2540*/  ULEA UR4, UR5, UR4, 0x18 ;  /* 0x0000000405047291 */ /* 0x004fd2000f8ec03f */
[----:B----4-:R0:W-:Y:S04]  /*2550*/  STS.U16 [R11+UR4+0x800], R5 ;  /* 0x000800050b007988 */ /* 0x0101e80008000404 */
[----:B------:R-:W-:Y:S01]  /*2560*/  STS.U16 [R11+UR4+0x400], R7 ;  /* 0x000400070b007988 */ /* 0x000fe20008000404 */
[----:B0-----:R-:W-:-:S03]  /*2570*/  LOP3.LUT R5, R11, 0x10, RZ, 0x3c, !PT ;  /* 0x000000100b057812 */ /* 0x001fc600078e3cff */
[----:B-----5:R-:W-:Y:S04]  /*2580*/  STS.U16 [R11+UR4+0x1000], R4 ;  /* 0x001000040b007988 */ /* 0x020fe80008000404 */
[----:B---3--:R0:W-:Y:S04]  /*2590*/  STS.U16 [R11+UR4], R3 ;  /* 0x000000030b007988 */ /* 0x0081e80008000404 */
[----:B------:R-:W-:Y:S04]  /*25a0*/  STS.U16 [R11+UR4+0x2000], R6 ;  /* 0x002000060b007988 */ /* 0x000fe80008000404 */
[----:B------:R-:W-:Y:S01]  /*25b0*/  STS.U16 [R11+UR4+0x2400], R247 ;  /* 0x002400f70b007988 */ /* 0x000fe20008000404 */
[----:B0-----:R-:W-:-:S03]  /*25c0*/  LOP3.LUT R3, R11, 0x20, RZ, 0x3c, !PT ;  /* 0x000000200b037812 */ /* 0x001fc600078e3cff */
[----:B------:R-:W-:Y:S04]  /*25d0*/  STS.U16 [R11+UR4+0x1400], R246 ;  /* 0x001400f60b007988 */ /* 0x000fe80008000404 */
        /* <DEDUP_REMOVED lines=24> */
[----:B------:R0:W-:Y:S01]  /*2760*/  STS.U16 [R5+UR4+0x3c80], R198 ;  /* 0x003c80c605007988 */ /* 0x0001e20008000404 */
[----:B------:R-:W-:-:S03]  /*2770*/  ISETP.GE.AND P0, PT, R250, 0x1, PT ;  /* 0x00000001fa00780c */ /* 0x000fc60003f06270 */
        /* <DEDUP_REMOVED lines=16> */
[----:B------:R0:W-:Y:S04]  /*2880*/  STS.U16 [R3+UR4+0x3d00], R168 ;  /* 0x003d00a803007988 */ /* 0x0001e80008000404 */
        /* <DEDUP_REMOVED lines=67> */
[----:B------:R-:W-:Y:S01]  /*2cc0*/  STS.U16 [R3+UR4+0x3f00], R44 ;  /* 0x003f002c03007988 */ /* 0x000fe20008000404 */
[----:B------:R-:W-:-:S03]  /*2cd0*/  MOV R11, 0x3f800000 ;  /* 0x3f800000000b7802 */ /* 0x000fc60000000f00 */
[----:B------:R-:W-:Y:S01]  /*2ce0*/  STS.U16 [R5+UR4+0x380], R102 ;  /* 0x0003806605007988 */ /* 0x000fe20008000404 */
[----:B------:R-:W-:-:S03]  /*2cf0*/  IMAD.MOV.U32 R16, RZ, RZ, -0x800000 ;  /* 0xff800000ff107424 */ /* 0x000fc600078e00ff */
[----:B------:R0:W-:Y:S01]  /*2d00*/  STS.U16 [R5+UR4+0x780], R88 ;  /* 0x0007805805007988 */ /* 0x0001e20008000404 */
[----:B------:R-:W-:-:S03]  /*2d10*/  MOV R9, 0xff800000 ;  /* 0xff80000000097802 */ /* 0x000fc60000000f00 */
[----:B------:R-:W-:Y:S01]  /*2d20*/  STS.U16 [R5+UR4+0xb80], R60 ;  /* 0x000b803c05007988 */ /* 0x000fe20008000404 */
[----:B------:R-:W-:-:S03]  /*2d30*/  MOV R8, 0xff800000 ;  /* 0xff80000000087802 */ /* 0x000fc60000000f00 */
[----:B------:R-:W-:Y:S01]  /*2d40*/  STS.U16 [R5+UR4+0xf80], R56 ;  /* 0x000f803805007988 */ /* 0x000fe20008000404 */
[----:B------:R-:W-:-:S03]  /*2d50*/  IMAD.MOV.U32 R12, RZ, RZ, 0x3f800000 ;  /* 0x3f800000ff0c7424 */ /* 0x000fc600078e00ff */
[----:B------:R-:W-:Y:S01]  /*2d60*/  STS.U16 [R5+UR4+0x1380], R54 ;  /* 0x0013803605007988 */ /* 0x000fe20008000404 */
[----:B------:R-:W-:-:S03]  /*2d70*/  MOV R13, 0x3f800000 ;  /* 0x3f800000000d7802 */ /* 0x000fc60000000f00 */
[----:B------:R-:W-:Y:S01]  /*2d80*/  STS.U16 [R5+UR4+0x1780], R50 ;  /* 0x0017803205007988 */ /* 0x000fe20008000404 */
[----:B0-----:R-:W-:-:S03]  /*2d90*/  CS2R R88, SRZ ;  /* 0x0000000000587805 */ /* 0x001fc6000001ff00 */
[----:B------:R0:W-:Y:S01]  /*2da0*/  STS.U16 [R5+UR4+0x1b80], R10 ;  /* 0x001b800a05007988 */ /* 0x0001e20008000404 */
[----:B------:R-:W-:-:S03]  /*2db0*/  CS2R R90, SRZ ;  /* 0x00000000005a7805 */ /* 0x000fc6000001ff00 */
[----:B------:R-:W-:Y:S01]  /*2dc0*/  STS.U16 [R5+UR4+0x1f80], R40 ;  /* 0x001f802805007988 */ /* 0x000fe20008000404 */
[----:B------:R-:W-:-:S03]  /*2dd0*/  CS2R R92, SRZ ;  /* 0x00000000005c7805 */ /* 0x000fc6000001ff00 */
[----:B------:R-:W-:Y:S01]  /*2de0*/  STS.U16 [R5+UR4+0x3f80], R32 ;  /* 0x003f802005007988 */ /* 0x000fe20008000404 */
[----:B------:R-:W-:-:S03]  /*2df0*/  CS2R R94, SRZ ;  /* 0x00000000005e7805 */ /* 0x000fc6000001ff00 */
[----:B------:R-:W-:Y:S01]  /*2e00*/  STS.U16 [R5+UR4+0x2380], R24 ;  /* 0x0023801805007988 */ /* 0x000fe20008000404 */
[----:B0-----:R-:W-:-:S03]  /*2e10*/  IMAD.MOV.U32 R10, RZ, RZ, -0x800000 ;  /* 0xff800000ff0a7424 */ /* 0x001fc600078e00ff */
[----:B------:R-:W-:Y:S01]  /*2e20*/  STS.U16 [R5+UR4+0x2780], R21 ;  /* 0x0027801505007988 */ /* 0x000fe20008000404 */
[----:B------:R-:W-:-:S03]  /*2e30*/  CS2R R96, SRZ ;  /* 0x0000000000607805 */ /* 0x000fc6000001ff00 */
[----:B------:R-:W-:Y:S01]  /*2e40*/  STS.U16 [R5+UR4+0x2b80], R18 ;  /* 0x002b801205007988 */ /* 0x000fe20008000404 */
[----:B------:R-:W-:-:S03]  /*2e50*/  CS2R R98, SRZ ;  /* 0x0000000000627805 */ /* 0x000fc6000001ff00 */
[----:B------:R-:W-:Y:S01]  /*2e60*/  STS.U16 [R5+UR4+0x2f80], R17 ;  /* 0x002f801105007988 */ /* 0x000fe20008000404 */
[----:B------:R-:W-:-:S03]  /*2e70*/  CS2R R100, SRZ ;  /* 0x0000000000647805 */ /* 0x000fc6000001ff00 */
[----:B------:R0:W-:Y:S01]  /*2e80*/  STS.U16 [R5+UR4+0x3380], R14 ;  /* 0x0033800e05007988 */ /* 0x0001e20008000404 */
[----:B------:R-:W-:-:S03]  /*2e90*/  CS2R R102, SRZ ;  /* 0x0000000000667805 */ /* 0x000fc6000001ff00 */
[----:B------:R1:W-:Y:S01]  /*2ea0*/  STS.U16 [R5+UR4+0x3780], R29 ;  /* 0x0037801d05007988 */ /* 0x0003e20008000404 */
[----:B------:R-:W-:-:S03]  /*2eb0*/  CS2R R104, SRZ ;  /* 0x0000000000687805 */ /* 0x000fc6000001ff00 */
[----:B------:R2:W-:Y:S01]  /*2ec0*/  STS.U16 [R5+UR4+0x3b80], R242 ;  /* 0x003b80f205007988 */ /* 0x0005e20008000404 */
[----:B------:R-:W-:Y:S01]  /*2ed0*/  CS2R R106, SRZ ;  /* 0x00000000006a7805 */ /* 0x000fe2000001ff00 */
[----:B0-----:R-:W-:Y:S01]  /*2ee0*/  IMAD.MOV.U32 R14, RZ, RZ, 0x3f800000 ;  /* 0x3f800000ff0e7424 */ /* 0x001fe200078e00ff */
[----:B------:R-:W-:Y:S02]  /*2ef0*/  CS2R R108, SRZ ;  /* 0x00000000006c7805 */ /* 0x000fe4000001ff00 */
[----:B------:R-:W-:Y:S02]  /*2f00*/  CS2R R110, SRZ ;  /* 0x00000000006e7805 */ /* 0x000fe4000001ff00 */
[----:B------:R-:W-:Y:S02]  /*2f10*/  CS2R R112, SRZ ;  /* 0x0000000000707805 */ /* 0x000fe4000001ff00 */
[----:B------:R-:W-:Y:S02]  /*2f20*/  CS2R R114, SRZ ;  /* 0x0000000000727805 */ /* 0x000fe4000001ff00 */
[----:B------:R-:W-:-:S02]  /*2f30*/  CS2R R116, SRZ ;  /* 0x0000000000747805 */ /* 0x000fc4000001ff00 */
[----:B------:R-:W-:Y:S02]  /*2f40*/  CS2R R118, SRZ ;  /* 0x0000000000767805 */ /* 0x000fe4000001ff00 */
        /* <DEDUP_REMOVED lines=18> */
[----:B-1----:R-:W-:Y:S02]  /*3070*/  CS2R R28, SRZ ;  /* 0x00000000001c7805 */ /* 0x002fe4000001ff00 */
        /* <DEDUP_REMOVED lines=29> */
[----:B------:R-:W-:Y:S01]  /*3250*/  LOP3.LUT R4, R0, 0xf, RZ, 0xc0, !PT ;  /* 0x0000000f00047812 */ /* 0x000fe200078ec0ff */
[----:B--2---:R-:W-:Y:S06]  /*3260*/  @!P0 BRA `(.L_x_0) ;  /* 0x0000002800fc8947 */ /* 0x004fec0003800000 */
[----:B------:R-:W0:Y:S01]  /*3270*/  LDC R19, c[0x0][0x268] ;  /* 0x00009a00ff137b82 */ /* 0x000e220000000800 */
[----:B------:R-:W-:Y:S01]  /*3280*/  SHF.R.U32.HI R0, RZ, 0x4, R0 ;  /* 0x00000004ff007819 */ /* 0x000fe20000011600 */
[----:B------:R-:W-:Y:S01]  /*3290*/  ULDC UR5, c[0x0][0x258] ;  /* 0x0000960000057ab9 */ /* 0x000fe20000000800 */
[C---:B------:R-:W-:Y:S01]  /*32a0*/  ISETP.NE.U32.AND P0, PT, R23.reuse, RZ, PT ;  /* 0x000000ff1700720c */ /* 0x040fe20003f05070 */
[----:B------:R-:W-:Y:S01]  /*32b0*/  IMAD R2, R2, UR5, RZ ;  /* 0x0000000502027c24 */ /* 0x000fe2000f8e02ff */
[----:B------:R-:W-:Y:S01]  /*32c0*/  SGXT.U32 R0, R0, 0x3 ;  /* 0x000000030000781a */ /* 0x000fe20000000000 */
[----:B------:R-:W-:Y:S01]  /*32d0*/  ULDC.64 UR8, c[0x0][0x218] ;  /* 0x0000860000087ab9 */ /* 0x000fe20000000a00 */
[----:B------:R-:W-:Y:S01]  /*32e0*/  ULDC.64 UR10, c[0x0][0x220] ;  /* 0x00008800000a7ab9 */ /* 0x000fe20000000a00 */
[----:B------:R-:W1:Y:S01]  /*32f0*/  LDC.64 R16, c[0x0][0x250] ;  /* 0x00009400ff107b82 */ /* 0x000e620000000a00 */
[C---:B------:R-:W-:Y:S01]  /*3300*/  SHF.L.U32 R225, R2.reuse, 0x1, RZ ;  /* 0x0000000102e17819 */ /* 0x040fe200000006ff */
[----:B------:R-:W-:Y:S01]  /*3310*/  IMAD.HI R3, R2, 0x2, RZ ;  /* 0x0000000202037827 */ /* 0x000fe200078e02ff */
[----:B------:R-:W-:Y:S01]  /*3320*/  SEL R15, RZ, 0x90, !P0 ;  /* 0x00000090ff0f7807 */ /* 0x000fe20004000000 */
[----:B------:R-:W-:Y:S01]  /*3330*/  USHF.R.U32.HI UR36, URZ, 0x4, UR4 ;  /* 0x000000043f247899 */ /* 0x000fe20008011604 */
[----:B------:R-:W-:Y:S01]  /*3340*/  MOV R14, 0x3f800000 ;  /* 0x3f800000000e7802 */ /* 0x000fe20000000f00 */
[----:B------:R-:W-:Y:S01]  /*3350*/  IMAD R7, R23, 0x20, R20 ;  /* 0x0000002017077824 */ /* 0x000fe200078e0214 */
[----:B------:R-:W-:Y:S01]  /*3360*/  LOP3.LUT R6, R15, 0x7e, R22, 0x78, !PT ;  /* 0x0000007e0f067812 */ /* 0x000fe200078e7816 */
[----:B------:R-:W2:Y:S01]  /*3370*/  LDC.64 R236, c[0x0][0x260] ;  /* 0x00009800ffec7b82 */ /* 0x000ea20000000a00 */
[----:B------:R-:W-:Y:S01]  /*3380*/  USGXT.U32 UR36, UR36, 0xe ;  /* 0x0000000e2424789a */ /* 0x000fe20008000000 */
[----:B------:R-:W-:Y:S01]  /*3390*/  CS2R R88, SRZ ;  /* 0x0000000000587805 */ /* 0x000fe2000001ff00 */
[----:B------:R-:W-:Y:S01]  /*33a0*/  UMOV UR5, URZ ;  /* 0x0000003f00057c82 */ /* 0x000fe20008000000 */
[----:B------:R-:W-:Y:S01]  /*33b0*/  UMOV UR43, 0xc0000010 ;  /* 0xc0000010002b7882 */ /* 0x000fe20000000000 */
[----:B------:R-:W-:-:S02]  /*33c0*/  CS2R R90, SRZ ;  /* 0x00000000005a7805 */ /* 0x000fc4000001ff00 */
[----:B------:R-:W-:Y:S02]  /*33d0*/  CS2R R92, SRZ ;  /* 0x00000000005c7805 */ /* 0x000fe4000001ff00 */
[----:B------:R-:W-:Y:S01]  /*33e0*/  CS2R R94, SRZ ;  /* 0x00000000005e7805 */ /* 0x000fe2000001ff00 */
[----:B0-----:R-:W-:Y:S01]  /*33f0*/  IMAD R8, R0, R19, RZ ;  /* 0x0000001300087224 */ /* 0x001fe200078e02ff */
[----:B------:R-:W-:Y:S02]  /*3400*/  CS2R R96, SRZ ;  /* 0x0000000000607805 */ /* 0x000fe4000001ff00 */
[----:B------:R-:W-:Y:S02]  /*3410*/  CS2R R98, SRZ ;  /* 0x0000000000627805 */ /* 0x000fe4000001ff00 */
[----:B------:R-:W-:Y:S02]  /*3420*/  CS2R R100, SRZ ;  /* 0x0000000000647805 */ /* 0x000fe4000001ff00 */
[----:B------:R-:W-:-:S02]  /*3430*/  CS2R R102, SRZ ;  /* 0x0000000000667805 */ /* 0x000fc4000001ff00 */
[C---:B------:R-:W-:Y:S02]  /*3440*/  LEA R10, R19.reuse, R8, 0x3 ;  /* 0x00000008130a7211 */ /* 0x040fe400078e18ff */
[----:B------:R-:W-:Y:S02]  /*3450*/  CS2R R104, SRZ ;  /* 0x0000000000687805 */ /* 0x000fe4000001ff00 */
[----:B------:R-:W-:Y:S01]  /*3460*/  CS2R R106, SRZ ;  /* 0x00000000006a7805 */ /* 0x000fe2000001ff00 */
[----:B-1----:R-:W-:Y:S01]  /*3470*/  IMAD R16, R16, UR61, RZ ;  /* 0x0000003d10107c24 */ /* 0x002fe2000f8e02ff */
[----:B------:R-:W-:Y:S01]  /*3480*/  LEA R11, R19, R10, 0x3 ;  /* 0x0000000a130b7211 */ /* 0x000fe200078e18ff */
[C---:B------:R-:W-:Y:S01]  /*3490*/  IMAD R161, R17.reuse, 0xa, RZ ;  /* 0x0000000a11a17824 */ /* 0x040fe200078e02ff */
[C---:B------:R-:W-:Y:S01]  /*34a0*/  SHF.L.U32 R21, R17.reuse, 0x2, RZ ;  /* 0x0000000211157819 */ /* 0x040fe200000006ff */
[----:B------:R-:W-:Y:S01]  /*34b0*/  IMAD.SHL.U32 R224, R16, 0x2, RZ ;  /* 0x0000000210e07824 */ /* 0x000fe200078e00ff */
[----:B------:R-:W-:Y:S01]  /*34c0*/  SHF.L.U32 R157, R17, 0x3, RZ ;  /* 0x00000003119d7819 */ /* 0x000fe200000006ff */
[----:B------:R-:W-:Y:S01]  /*34d0*/  IMAD R12, R19, 0x8, R11 ;  /* 0x00000008130c7824 */ /* 0x000fe200078e020b */
[----:B------:R-:W-:Y:S01]  /*34e0*/  CS2R R108, SRZ ;  /* 0x00000000006c7805 */ /* 0x000fe2000001ff00 */
[----:B--2---:R-:W-:Y:S01]  /*34f0*/  IMAD R236, R236, UR61, RZ ;  /* 0x0000003decec7c24 */ /* 0x004fe2000f8e02ff */
[----:B------:R-:W-:Y:S01]  /*3500*/  IADD3 R224, P1, P2, R225, UR8, R224 ;  /* 0x00000008e1e07c10 */ /* 0x000fe2000fa3e0e0 */
[----:B------:R-:W-:Y:S01]  /*3510*/  IMAD R4, R4, R237, RZ ;  /* 0x000000ed04047224 */ /* 0x000fe200078e02ff */
[----:B------:R-:W-:Y:S01]  /*3520*/  LEA R2, R19, R12, 0x3 ;  /* 0x0000000c13027211 */ /* 0x000fe200078e18ff */
[----:B------:R-:W-:Y:S01]  /*3530*/  IMAD.SHL.U32 R0, R236, 0x2, RZ ;  /* 0x00000002ec007824 */ /* 0x000fe200078e00ff */
[----:B------:R-:W-:Y:S01]  /*3540*/  IADD3 R178, P6, R161, R224, RZ ;  /* 0x000000e0a1b27210 */ /* 0x000fe20007fde0ff */
[----:B------:R-:W-:Y:S01]  /*3550*/  IMAD.HI R16, R16, 0x2, RZ ;  /* 0x0000000210107827 */ /* 0x000fe200078e02ff */
[----:B------:R-:W-:Y:S01]  /*3560*/  SHF.L.U32 R5, R4, 0x1, RZ ;  /* 0x0000000104057819 */ /* 0x000fe200000006ff */
[----:B------:R-:W-:Y:S01]  /*3570*/  UMOV UR8, URZ ;  /* 0x0000003f00087c82 */ /* 0x000fe20008000000 */
[----:B------:R-:W-:Y:S01]  /*3580*/  CS2R R110, SRZ ;  /* 0x00000000006e7805 */ /* 0x000fe2000001ff00 */
[----:B------:R-:W-:Y:S01]  /*3590*/  IMAD R13, R19, 0x8, R2 ;  /* 0x00000008130d7824 */ /* 0x000fe200078e0202 */
[----:B------:R-:W-:Y:S01]  /*35a0*/  IADD3 R193, P0, P3, R5, UR10, R0 ;  /* 0x0000000a05c17c10 */ /* 0x000fe2000fb1e000 */
[----:B------:R-:W-:Y:S01]  /*35b0*/  IMAD.HI R236, R236, 0x2, RZ ;  /* 0x00000002ecec7827 */ /* 0x000fe200078e02ff */
[----:B------:R-:W-:Y:S01]  /*35c0*/  IADD3.X R225, R3, UR9, R16, P1, P2 ;  /* 0x0000000903e17c10 */ /* 0x000fe20008fe4410 */
[----:B------:R-:W-:Y:S01]  /*35d0*/  UIADD3 UR9, UR4, 0x8000, URZ ;  /* 0x0000800004097890 */ /* 0x000fe2000fffe03f */
[C---:B------:R-:W-:Y:S01]  /*35e0*/  LEA R0, R19.reuse, R13, 0x3 ;  /* 0x0000000d13007211 */ /* 0x040fe200078e18ff */
[----:B------:R-:W-:Y:S01]  /*35f0*/  IMAD.HI R9, R4, 0x2, RZ ;  /* 0x0000000204097827 */ /* 0x000fe200078e02ff */
[-C--:B------:R-:W-:Y:S01]  /*3600*/  LEA R220, P1, R10, R193.reuse, 0x1 ;  /* 0x000000c10adc7211 */ /* 0x080fe200078208ff */
[----:B------:R-:W-:Y:S01]  /*3610*/  USHF.R.U32.HI UR9, URZ, 0x4, UR9 ;  /* 0x000000043f097899 */ /* 0x000fe20008011609 */
[----:B------:R-:W-:Y:S01]  /*3620*/  LEA R3, R19, R0, 0x3 ;  /* 0x0000000013037211 */ /* 0x000fe200078e18ff */
[----:B------:R-:W-:Y:S01]  /*3630*/  IMAD R189, R17, 0x14, RZ ;  /* 0x0000001411bd7824 */ /* 0x000fe200078e02ff */
[----:B------:R-:W-:Y:S01]  /*3640*/  IADD3.X R15, R9, UR11, R236, P0, P3 ;  /* 0x0000000b090f7c10 */ /* 0x000fe200087e64ec */
[----:B------:R-:W-:Y:S01]  /*3650*/  IMAD R23, R17, 0x5, RZ ;  /* 0x0000000511177824 */ /* 0x000fe200078e02ff */
[----:B------:R-:W-:Y:S01]  /*3660*/  LEA R222, P0, R8, R193, 0x1 ;  /* 0x000000c108de7211 */ /* 0x000fe200078008ff */
[----:B------:R-:W-:Y:S01]  /*3670*/  IMAD R4, R19, 0x8, R3 ;  /* 0x0000000813047824 */ /* 0x000fe200078e0203 */
[-C--:B------:R-:W-:Y:S01]  /*3680*/  LEA.HI.X.SX32 R221, R10, R15.reuse, 0x1, P1 ;  /* 0x0000000f0add7211 */ /* 0x080fe200008f0eff */
[C---:B------:R-:W-:Y:S01]  /*3690*/  IMAD R191, R17.reuse, 0x12, RZ ;  /* 0x0000001211bf7824 */ /* 0x040fe200078e02ff */
[----:B------:R-:W-:Y:S01]  /*36a0*/  LEA.HI.X.SX32 R223, R8, R15, 0x1, P0 ;  /* 0x0000000f08df7211 */ /* 0x000fe200000f0eff */
[----:B------:R-:W-:Y:S01]  /*36b0*/  IMAD R187, R17, 0x16, RZ ;  /* 0x0000001611bb7824 */ /* 0x000fe200078e02ff */
[----:B------:R-:W-:Y:S01]  /*36c0*/  LEA R5, R19, R4, 0x3 ;  /* 0x0000000413057211 */ /* 0x000fe200078e18ff */
[C---:B------:R-:W-:Y:S01]  /*36d0*/  IMAD R153, R17.reuse, 0x6, RZ ;  /* 0x0000000611997824 */ /* 0x040fe200078e02ff */
[----:B------:R-:W-:Y:S01]  /*36e0*/  LEA R214, P1, R2, R193, 0x1 ;  /* 0x000000c102d67211 */ /* 0x000fe200078208ff */
[----:B------:R-:W-:Y:S01]  /*36f0*/  IMAD R165, R17, 0xc, RZ ;  /* 0x0000000c11a57824 */ /* 0x000fe200078e02ff */
[----:B------:R-:W-:Y:S01]  /*3700*/  LEA R8, R19, R5, 0x3 ;  /* 0x0000000513087211 */ /* 0x000fe200078e18ff */
[----:B------:R-:W-:Y:S01]  /*3710*/  IMAD R185, R17, 0x18, RZ ;  /* 0x0000001811b97824 */ /* 0x000fe200078e02ff */
[-C--:B------:R-:W-:Y:S01]  /*3720*/  LEA R218, P2, R11, R193.reuse, 0x1 ;  /* 0x000000c10bda7211 */ /* 0x080fe200078408ff */
[C---:B------:R-:W-:Y:S01]  /*3730*/  IMAD R183, R17.reuse, 0x1a, RZ ;  /* 0x0000001a11b77824 */ /* 0x040fe200078e02ff */
[----:B------:R-:W-:Y:S01]  /*3740*/  LEA R216, P0, R12, R193, 0x1 ;  /* 0x000000c10cd87211 */ /* 0x000fe200078008ff */
[----:B------:R-:W-:Y:S01]  /*3750*/  IMAD R159, R17, 0x9, RZ ;  /* 0x00000009119f7824 */ /* 0x000fe200078e02ff */
[-C--:B------:R-:W-:Y:S01]  /*3760*/  LEA.HI.X.SX32 R215, R2, R15.reuse, 0x1, P1 ;  /* 0x0000000f02d77211 */ /* 0x080fe200008f0eff */
[----:B------:R-:W-:Y:S01]  /*3770*/  IMAD R2, R19, 0x8, R8 ;  /* 0x0000000813027824 */ /* 0x000fe200078e0208 */
[-C--:B------:R-:W-:Y:S01]  /*3780*/  LEA.HI.X.SX32 R219, R11, R15.reuse, 0x1, P2 ;  /* 0x0000000f0bdb7211 */ /* 0x080fe200010f0eff */
[C---:B------:R-:W-:Y:S01]  /*3790*/  IMAD R163, R17.reuse, 0xb, RZ ;  /* 0x0000000b11a37824 */ /* 0x040fe200078e02ff */
[----:B------:R-:W-:Y:S01]  /*37a0*/  LEA.HI.X.SX32 R217, R12, R15, 0x1, P0 ;  /* 0x0000000f0cd97211 */ /* 0x000fe200000f0eff */
[----:B------:R-:W-:Y:S01]  /*37b0*/  IMAD R167, R17, 0xd, RZ ;  /* 0x0000000d11a77824 */ /* 0x000fe200078e02ff */
[-C--:B------:R-:W-:Y:S01]  /*37c0*/  LEA R212, P2, R13, R193.reuse, 0x1 ;  /* 0x000000c10dd47211 */ /* 0x080fe200078408ff */
[----:B------:R-:W-:Y:S01]  /*37d0*/  IMAD R181, R17, 0x1c, RZ ;  /* 0x0000001c11b57824 */ /* 0x000fe200078e02ff */
[C---:B------:R-:W-:Y:S01]  /*37e0*/  LEA R210, P0, R0.reuse, R193, 0x1 ;  /* 0x000000c100d27211 */ /* 0x040fe200078008ff */
[----:B------:R-:W-:Y:S01]  /*37f0*/  USGXT.U32 UR38, UR9, 0xe ;  /* 0x0000000e0926789a */ /* 0x000fe20008000000 */
[----:B------:R-:W-:Y:S01]  /*3800*/  LEA R9, R19, R2, 0x3 ;  /* 0x0000000213097211 */ /* 0x000fe200078e18ff */
[----:B------:R-:W-:Y:S01]  /*3810*/  IMAD R169, R17, 0xe, RZ ;  /* 0x0000000e11a97824 */ /* 0x000fe200078e02ff */
[-C--:B------:R-:W-:Y:S01]  /*3820*/  LEA.HI.X.SX32 R213, R13, R15.reuse, 0x1, P2 ;  /* 0x0000000f0dd57211 */ /* 0x080fe200010f0eff */
[----:B------:R-:W-:Y:S01]  /*3830*/  IMAD R171, R17, 0x1e, RZ ;  /* 0x0000001e11ab7824 */ /* 0x000fe200078e02ff */
[----:B------:R-:W-:Y:S01]  /*3840*/  LEA.HI.X.SX32 R211, R0, R15, 0x1, P0 ;  /* 0x0000000f00d37211 */ /* 0x000fe200000f0eff */
[----:B------:R-:W-:Y:S01]  /*3850*/  UIADD3 UR10, UP0, UR36, 0x80, URZ ;  /* 0x00000080240a7890 */ /* 0x000fe2000ff1e03f */
[-C--:B------:R-:W-:Y:S01]  /*3860*/  LEA R208, P1, R3, R193.reuse, 0x1 ;  /* 0x000000c103d07211 */ /* 0x080fe200078208ff */
[----:B------:R-:W-:Y:S01]  /*3870*/  UIADD3 UR14, UP1, UR38, 0x2, URZ ;  /* 0x00000002260e7890 */ /* 0x000fe2000ff3e03f */
[C---:B------:R-:W-:Y:S01]  /*3880*/  LEA R206, P2, R4.reuse, R193, 0x1 ;  /* 0x000000c104ce7211 */ /* 0x040fe200078408ff */
[----:B------:R-:W-:Y:S01]  /*3890*/  IMAD R155, R17, 0x7, RZ ;  /* 0x00000007119b7824 */ /* 0x000fe200078e02ff */
[----:B------:R-:W-:Y:S01]  /*38a0*/  LEA R0, R19, R9, 0x3 ;  /* 0x0000000913007211 */ /* 0x000fe200078e18ff */
[----:B------:R-:W-:Y:S01]  /*38b0*/  IMAD R177, R17, 0xf, RZ ;  /* 0x0000000f11b17824 */ /* 0x000fe200078e02ff */
[-C--:B------:R-:W-:Y:S01]  /*38c0*/  LEA.HI.X.SX32 R209, R3, R15.reuse, 0x1, P1 ;  /* 0x0000000f03d17211 */ /* 0x080fe200008f0eff */
[----:B------:R-:W-:Y:S01]  /*38d0*/  UIADD3.X UR9, UR5, 0x40000040, URZ, UP0, !UPT ;  /* 0x4000004005097890 */ /* 0x000fe200087fe43f */
[----:B------:R-:W-:Y:S01]  /*38e0*/  LEA.HI.X.SX32 R207, R4, R15, 0x1, P2 ;  /* 0x0000000f04cf7211 */ /* 0x000fe200010f0eff */
[----:B------:R-:W-:Y:S01]  /*38f0*/  IMAD R3, R19, 0x8, R0 ;  /* 0x0000000813037824 */ /* 0x000fe200078e0200 */
[-C--:B------:R-:W-:Y:S01]  /*3900*/  LEA R200, P2, R2, R193.reuse, 0x1 ;  /* 0x000000c102c87211 */ /* 0x080fe200078408ff */
[----:B------:R-:W-:Y:S01]  /*3910*/  UIADD3.X UR11, UR8, 0x40000040, URZ, UP1, !UPT ;  /* 0x40000040080b7890 */ /* 0x000fe20008ffe43f */
[-C--:B------:R-:W-:Y:S01]  /*3920*/  LEA R204, P0, R5, R193.reuse, 0x1 ;  /* 0x000000c105cc7211 */ /* 0x080fe200078008ff */
[----:B------:R-:W-:Y:S01]  /*3930*/  UMOV UR42, UR38 ;  /* 0x00000026002a7c82 */ /* 0x000fe20008000000 */
[----:B------:R-:W-:Y:S01]  /*3940*/  LEA R202, P1, R8, R193, 0x1 ;  /* 0x000000c108ca7211 */ /* 0x000fe200078208ff */
[----:B------:R-:W-:Y:S01]  /*3950*/  UMOV UR8, UR10 ;  /* 0x0000000a00087c82 */ /* 0x000fe20008000000 */
[----:B------:R-:W-:Y:S01]  /*3960*/  LEA.HI.X.SX32 R201, R2, R15, 0x1, P2 ;  /* 0x0000000f02c97211 */ /* 0x000fe200010f0eff */
[----:B------:R-:W-:Y:S01]  /*3970*/  IMAD.MOV.U32 R11, RZ, RZ, 0x3f800000 ;  /* 0x3f800000ff0b7424 */ /* 0x000fe200078e00ff */
[----:B------:R-:W-:Y:S01]  /*3980*/  LEA R2, R19, R3, 0x3 ;  /* 0x0000000313027211 */ /* 0x000fe200078e18ff */
[----:B------:R-:W-:Y:S01]  /*3990*/  IMAD R19, R17, 0x3, RZ ;  /* 0x0000000311137824 */ /* 0x000fe200078e02ff */
[-C--:B------:R-:W-:Y:S01]  /*39a0*/  LEA.HI.X.SX32 R205, R5, R15.reuse, 0x1, P0 ;  /* 0x0000000f05cd7211 */ /* 0x080fe200000f0eff */
[----:B------:R-:W-:Y:S01]  /*39b0*/  IMAD.MOV.U32 R12, RZ, RZ, 0x3f800000 ;  /* 0x3f800000ff0c7424 */ /* 0x000fe200078e00ff */
[----:B------:R-:W-:-:S02]  /*39c0*/  LEA.HI.X.SX32 R203, R8, R15, 0x1, P1 ;  /* 0x0000000f08cb7211 */ /* 0x000fc400008f0eff */
[----:B------:R-:W-:Y:S02]  /*39d0*/  CS2R R112, SRZ ;  /* 0x0000000000707805 */ /* 0x000fe4000001ff00 */
[-C--:B------:R-:W-:Y:S02]  /*39e0*/  LEA R198, P0, R9, R193.reuse, 0x1 ;  /* 0x000000c109c67211 */ /* 0x080fe400078008ff */
[----:B------:R-:W-:Y:S02]  /*39f0*/  CS2R R114, SRZ ;  /* 0x0000000000727805 */ /* 0x000fe4000001ff00 */
[-C--:B------:R-:W-:Y:S02]  /*3a00*/  LEA R196, P1, R0, R193.reuse, 0x1 ;  /* 0x000000c100c47211 */ /* 0x080fe400078208ff */
[----:B------:R-:W-:Y:S02]  /*3a10*/  CS2R R116, SRZ ;  /* 0x0000000000747805 */ /* 0x000fe4000001ff00 */
[----:B------:R-:W-:-:S02]  /*3a20*/  LEA R194, P2, R3, R193, 0x1 ;  /* 0x000000c103c27211 */ /* 0x000fc400078408ff */
[----:B------:R-:W-:Y:S02]  /*3a30*/  CS2R R118, SRZ ;  /* 0x0000000000767805 */ /* 0x000fe4000001ff00 */
[----:B------:R-:W-:Y:S02]  /*3a40*/  LEA R192, P3, R2, R193, 0x1 ;  /* 0x000000c102c07211 */ /* 0x000fe400078608ff */
[----:B------:R-:W-:Y:S02]  /*3a50*/  CS2R R120, SRZ ;  /* 0x0000000000787805 */ /* 0x000fe4000001ff00 */
[----:B------:R-:W-:Y:S02]  /*3a60*/  IADD3 R188, P5, R189, R224, RZ ;  /* 0x000000e0bdbc7210 */ /* 0x000fe40007fbe0ff */
[----:B------:R-:W-:Y:S02]  /*3a70*/  CS2R R122, SRZ ;  /* 0x00000000007a7805 */ /* 0x000fe4000001ff00 */
[----:B------:R-:W-:-:S02]  /*3a80*/  LEA.HI.X.SX32 R199, R9, R15, 0x1, P0 ;  /* 0x0000000f09c77211 */ /* 0x000fc400000f0eff */
[----:B------:R-:W-:Y:S02]  /*3a90*/  CS2R R124, SRZ ;  /* 0x00000000007c7805 */ /* 0x000fe4000001ff00 */
[-C--:B------:R-:W-:Y:S02]  /*3aa0*/  LEA.HI.X.SX32 R197, R0, R15.reuse, 0x1, P1 ;  /* 0x0000000f00c57211 */ /* 0x080fe400008f0eff */
[----:B------:R-:W-:Y:S02]  /*3ab0*/  CS2R R126, SRZ ;  /* 0x00000000007e7805 */ /* 0x000fe4000001ff00 */
[-C--:B------:R-:W-:Y:S01]  /*3ac0*/  LEA.HI.X.SX32 R195, R3, R15.reuse, 0x1, P2 ;  /* 0x0000000f03c37211 */ /* 0x080fe200010f0eff */
[----:B------:R-:W-:Y:S01]  /*3ad0*/  IMAD.MOV.U32 R3, RZ, RZ, -0x800000 ;  /* 0xff800000ff037424 */ /* 0x000fe200078e00ff */
[----:B------:R-:W-:Y:S02]  /*3ae0*/  LEA.HI.X.SX32 R193, R2, R15, 0x1, P3 ;  /* 0x0000000f02c17211 */ /* 0x000fe400018f0eff */
[----:B------:R-:W-:-:S02]  /*3af0*/  CS2R R128, SRZ ;  /* 0x0000000000807805 */ /* 0x000fc4000001ff00 */
[----:B------:R-:W-:Y:S01]  /*3b00*/  LOP3.LUT R9, R7, 0x10, RZ, 0x3c, !PT ;  /* 0x0000001007097812 */ /* 0x000fe200078e3cff */
[----:B------:R-:W-:Y:S01]  /*3b10*/  IMAD.SHL.U32 R9, R17, 0x2, RZ ;  /* 0x0000000211097824 */ /* 0x000fe200078e00ff */
[-C--:B------:R-:W-:Y:S02]  /*3b20*/  LEA.HI.X.SX32 R179, R23, R225.reuse, 0x1, P6 ;  /* 0x000000e117b37211 */ /* 0x080fe400030f0eff */
[----:B------:R-:W-:Y:S02]  /*3b30*/  CS2R R130, SRZ ;  /* 0x0000000000827805 */ /* 0x000fe4000001ff00 */
[----:B------:R-:W-:Y:S02]  /*3b40*/  LEA.HI.X.SX32 R189, R161, R225, 0x1, P5 ;  /* 0x000000e1a1bd7211 */ /* 0x000fe400028f0eff */
[----:B------:R-:W-:Y:S02]  /*3b50*/  CS2R R132, SRZ ;  /* 0x0000000000847805 */ /* 0x000fe4000001ff00 */
[----:B------:R-:W-:-:S02]  /*3b60*/  IADD3 R190, P3, R191, R224, RZ ;  /* 0x000000e0bfbe7210 */ /* 0x000fc40007f7e0ff */
[----:B------:R-:W-:Y:S02]  /*3b70*/  CS2R R134, SRZ ;  /* 0x0000000000867805 */ /* 0x000fe4000001ff00 */
[-C--:B------:R-:W-:Y:S02]  /*3b80*/  IADD3 R186, P0, R187, R224.reuse, RZ ;  /* 0x000000e0bbba7210 */ /* 0x080fe40007f1e0ff */
[----:B------:R-:W-:Y:S02]  /*3b90*/  CS2R R136, SRZ ;  /* 0x0000000000887805 */ /* 0x000fe4000001ff00 */
[-C--:B------:R-:W-:Y:S02]  /*3ba0*/  IADD3 R184, P2, R185, R224.reuse, RZ ;  /* 0x000000e0b9b87210 */ /* 0x080fe40007f5e0ff */
        /* <DEDUP_REMOVED lines=9> */
[-C--:B------:R-:W-:Y:S02]  /*3c40*/  LEA.HI.X.SX32 R191, R159, R225.reuse, 0x1, P3 ;  /* 0x000000e19fbf7211 */ /* 0x080fe400018f0eff */
[----:B------:R-:W-:Y:S02]  /*3c50*/  CS2R R148, SRZ ;  /* 0x0000000000947805 */ /* 0x000fe4000001ff00 */
[-C--:B------:R-:W-:Y:S02]  /*3c60*/  LEA.HI.X.SX32 R187, R163, R225.reuse, 0x1, P0 ;  /* 0x000000e1a3bb7211 */ /* 0x080fe400000f0eff */
[----:B------:R-:W-:Y:S02]  /*3c70*/  CS2R R150, SRZ ;  /* 0x0000000000967805 */ /* 0x000fe4000001ff00 */
[----:B------:R-:W-:-:S02]  /*3c80*/  LEA.HI.X.SX32 R175, R19, R225, 0x1, P6 ;  /* 0x000000e113af7211 */ /* 0x000fc400030f0eff */
[----:B------:R-:W-:Y:S02]  /*3c90*/  CS2R R24, SRZ ;  /* 0x0000000000187805 */ /* 0x000fe4000001ff00 */
[-C--:B------:R-:W-:Y:S02]  /*3ca0*/  LEA.HI.X.SX32 R173, R153, R225.reuse, 0x1, P5 ;  /* 0x000000e199ad7211 */ /* 0x080fe400028f0eff */
[----:B------:R-:W-:Y:S02]  /*3cb0*/  CS2R R26, SRZ ;  /* 0x00000000001a7805 */ /* 0x000fe4000001ff00 */
[-C--:B------:R-:W-:Y:S02]  /*3cc0*/  LEA.HI.X.SX32 R185, R165, R225.reuse, 0x1, P2 ;  /* 0x000000e1a5b97211 */ /* 0x080fe400010f0eff */
[----:B------:R-:W-:Y:S02]  /*3cd0*/  CS2R R28, SRZ ;  /* 0x00000000001c7805 */ /* 0x000fe4000001ff00 */
[----:B------:R-:W-:-:S02]  /*3ce0*/  LEA.HI.X.SX32 R183, R167, R225, 0x1, P1 ;  /* 0x000000e1a7b77211 */ /* 0x000fc400008f0eff */
[----:B------:R-:W-:Y:S02]  /*3cf0*/  CS2R R30, SRZ ;  /* 0x00000000001e7805 */ /* 0x000fe4000001ff00 */
[-C--:B------:R-:W-:Y:S02]  /*3d00*/  IADD3 R176, P3, R171, R224.reuse, RZ ;  /* 0x000000e0abb07210 */ /* 0x080fe40007f7e0ff */
[----:B------:R-:W-:Y:S02]  /*3d10*/  CS2R R32, SRZ ;  /* 0x0000000000207805 */ /* 0x000fe4000001ff00 */
[-C--:B------:R-:W-:Y:S02]  /*3d20*/  IADD3 R170, P0, R169, R224.reuse, RZ ;  /* 0x000000e0a9aa7210 */ /* 0x080fe40007f1e0ff */
[----:B------:R-:W-:Y:S02]  /*3d30*/  CS2R R34, SRZ ;  /* 0x0000000000227805 */ /* 0x000fe4000001ff00 */
[----:B------:R-:W-:-:S02]  /*3d40*/  IADD3 R168, P6, R9, R224, RZ ;  /* 0x000000e009a87210 */ /* 0x000fc40007fde0ff */
[----:B------:R-:W-:Y:S02]  /*3d50*/  CS2R R36, SRZ ;  /* 0x0000000000247805 */ /* 0x000fe4000001ff00 */
[CC--:B------:R-:W-:Y:S02]  /*3d60*/  LEA R22, P5, R17.reuse, R224.reuse, 0x2 ;  /* 0x000000e011167211 */ /* 0x0c0fe400078a10ff */
[----:B------:R-:W-:Y:S02]  /*3d70*/  CS2R R38, SRZ ;  /* 0x0000000000267805 */ /* 0x000fe4000001ff00 */
[CC--:B------:R-:W-:Y:S02]  /*3d80*/  LEA R20, P2, R17.reuse, R224.reuse, 0x3 ;  /* 0x000000e011147211 */ /* 0x0c0fe400078418ff */
[----:B------:R-:W-:Y:S02]  /*3d90*/  CS2R R40, SRZ ;  /* 0x0000000000287805 */ /* 0x000fe4000001ff00 */
[----:B------:R-:W-:-:S02]  /*3da0*/  LEA R18, P1, R17, R224, 0x4 ;  /* 0x000000e011127211 */ /* 0x000fc400078220ff */
[----:B------:R-:W-:Y:S02]  /*3db0*/  CS2R R42, SRZ ;  /* 0x00000000002a7805 */ /* 0x000fe4000001ff00 */
[----:B------:R-:W-:Y:S02]  /*3dc0*/  LEA.HI.X.SX32 R181, R169, R225, 0x1, P4 ;  /* 0x000000e1a9b57211 */ /* 0x000fe400020f0eff */
[----:B------:R-:W-:Y:S02]  /*3dd0*/  CS2R R44, SRZ ;  /* 0x00000000002c7805 */ /* 0x000fe4000001ff00 */
[----:B------:R-:W-:Y:S02]  /*3de0*/  MOV R4, 0xff800000 ;  /* 0xff80000000047802 */ /* 0x000fe40000000f00 */
[----:B------:R-:W-:Y:S02]  /*3df0*/  CS2R R46, SRZ ;  /* 0x00000000002e7805 */ /* 0x000fe4000001ff00 */
[----:B------:R-:W-:-:S02]  /*3e00*/  MOV R2, RZ ;  /* 0x000000ff00027202 */ /* 0x000fc40000000f00 */
[----:B------:R-:W-:Y:S02]  /*3e10*/  CS2R R48, SRZ ;  /* 0x0000000000307805 */ /* 0x000fe4000001ff00 */
[----:B------:R-:W-:Y:S02]  /*3e20*/  MOV R5, RZ ;  /* 0x000000ff00057202 */ /* 0x000fe40000000f00 */
[----:B------:R-:W-:Y:S02]  /*3e30*/  CS2R R50, SRZ ;  /* 0x0000000000327805 */ /* 0x000fe4000001ff00 */
[----:B------:R-:W-:Y:S02]  /*3e40*/  MOV R13, 0x3f800000 ;  /* 0x3f800000000d7802 */ /* 0x000fe40000000f00 */
[----:B------:R-:W-:Y:S02]  /*3e50*/  CS2R R52, SRZ ;  /* 0x0000000000347805 */ /* 0x000fe4000001ff00 */
[----:B------:R-:W-:-:S02]  /*3e60*/  MOV R0, 0xff800000 ;  /* 0xff80000000007802 */ /* 0x000fc40000000f00 */
[----:B------:R-:W-:Y:S02]  /*3e70*/  CS2R R54, SRZ ;  /* 0x0000000000367805 */ /* 0x000fe4000001ff00 */
[----:B------:R-:W-:Y:S02]  /*3e80*/  MOV R15, 0xff800000 ;  /* 0xff800000000f7802 */ /* 0x000fe40000000f00 */
        /* <DEDUP_REMOVED lines=16> */
[C---:B------:R-:W-:Y:S01]  /*3f90*/  LOP3.LUT R8, R7.reuse, 0x20, RZ, 0x3c, !PT ;  /* 0x0000002007087812 */ /* 0x040fe200078e3cff */
[----:B------:R-:W-:Y:S01]  /*3fa0*/  IMAD.U32 R234, RZ, RZ, UR42 ;  /* 0x0000002affea7e24 */ /* 0x000fe2000f8e00ff */
[C---:B------:R-:W-:Y:S01]  /*3fb0*/  LOP3.LUT R251, R7.reuse, 0x30, RZ, 0x3c, !PT ;  /* 0x0000003007fb7812 */ /* 0x040fe200078e3cff */
[----:B------:R-:W-:Y:S01]  /*3fc0*/  UIADD3.64 UR18, UR8, 0x380, URZ ;  /* 0x0000038008127897 */ /* 0x000fe2000fffe03f */
[C---:B------:R-:W-:Y:S01]  /*3fd0*/  LOP3.LUT R249, R7.reuse, 0x40, RZ, 0x3c, !PT ;  /* 0x0000004007f97812 */ /* 0x040fe200078e3cff */
[----:B------:R-:W-:Y:S01]  /*3fe0*/  UMOV UR10, UR14 ;  /* 0x0000000e000a7c82 */ /* 0x000fe20008000000 */
[C---:B------:R-:W-:Y:S01]  /*3ff0*/  LOP3.LUT R245, R7.reuse, 0x50, RZ, 0x3c, !PT ;  /* 0x0000005007f57812 */ /* 0x040fe200078e3cff */
[----:B------:R-:W-:Y:S01]  /*4000*/  UIADD3.64 UR22, UR8, 0x400, URZ ;  /* 0x0000040008167897 */ /* 0x000fe2000fffe03f */
[C---:B------:R-:W-:Y:S01]  /*4010*/  LOP3.LUT R243, R7.reuse, 0x60, RZ, 0x3c, !PT ;  /* 0x0000006007f37812 */ /* 0x040fe200078e3cff */
[----:B------:R-:W-:Y:S01]  /*4020*/  UIADD3.64 UR18, UR8, 0x480, URZ ;  /* 0x0000048008127897 */ /* 0x000fe2000fffe03f */
[----:B------:R-:W-:Y:S01]  /*4030*/  LOP3.LUT R241, R7, 0x70, RZ, 0x3c, !PT ;  /* 0x0000007007f17812 */ /* 0x000fe200078e3cff */
[----:B------:R-:W-:Y:S01]  /*4040*/  UIADD3.64 UR12, UR8, 0x80, URZ ;  /* 0x00000080080c7897 */ /* 0x000fe2000fffe03f */
[-C--:B------:R-:W-:Y:S01]  /*4050*/  LEA.HI.X.SX32 R171, R155, R225.reuse, 0x1, P0 ;  /* 0x000000e19bab7211 */ /* 0x080fe200000f0eff */
        /* <DEDUP_REMOVED lines=9> */
[----:B------:R-:W-:Y:S01]  /*40f0*/  LEA.HI.X.SX32 R169, R17, R225, 0x1, P6 ;  /* 0x000000e111a97211 */ /* 0x000fe200030f0eff */
[----:B------:R-:W-:Y:S01]  /*4100*/  UIADD3.64 UR40, UR8, 0x500, URZ ;  /* 0x0000050008287897 */ /* 0x000fe2000fffe03f */
[----:B------:R-:W-:Y:S01]  /*4110*/  MOV R235, UR43 ;  /* 0x0000002b00eb7c02 */ /* 0x000fe20008000f00 */
[----:B------:R-:W-:-:S02]  /*4120*/  UIADD3.64 UR44, UR8, 0x580, URZ ;  /* 0x00000580082c7897 */ /* 0x000fc4000fffe03f */
[----:B------:R-:W-:Y:S02]  /*4130*/  UIADD3.64 UR48, UR8, 0x600, URZ ;  /* 0x0000060008307897 */ /* 0x000fe4000fffe03f */
[----:B------:R-:W-:Y:S02]  /*4140*/  UIADD3.64 UR52, UR8, 0x680, URZ ;  /* 0x0000068008347897 */ /* 0x000fe4000fffe03f */
[----:B------:R-:W-:Y:S02]  /*4150*/  UIADD3.64 UR56, UR8, 0x700, URZ ;  /* 0x0000070008387897 */ /* 0x000fe4000fffe03f */
[----:B------:R-:W-:Y:S02]  /*4160*/  UIADD3.64 UR14, UR10, 0x2, URZ ;  /* 0x000000020a0e7897 */ /* 0x000fe4000fffe03f */
[----:B------:R-:W-:Y:S02]  /*4170*/  UIADD3.64 UR18, UR10, 0x4, URZ ;  /* 0x000000040a127897 */ /* 0x000fe4000fffe03f */
[----:B------:R-:W-:-:S02]  /*4180*/  UIADD3.64 UR22, UR10, 0x7e, URZ ;  /* 0x0000007e0a167897 */ /* 0x000fc4000fffe03f */
[----:B------:R-:W-:Y:S02]  /*4190*/  UIADD3.64 UR26, UR10, 0x80, URZ ;  /* 0x000000800a1a7897 */ /* 0x000fe4000fffe03f */
[----:B------:R-:W-:Y:S02]  /*41a0*/  UIADD3.64 UR30, UR10, 0x82, URZ ;  /* 0x000000820a1e7897 */ /* 0x000fe4000fffe03f */
[----:B------:R-:W-:Y:S01]  /*41b0*/  UIADD3.64 UR34, UR10, 0x84, URZ ;  /* 0x000000840a227897 */ /* 0x000fe2000fffe03f */
[----:B------:R-:W-:Y:S01]  /*41c0*/  UMOV UR60, URZ ;  /* 0x0000003f003c7c82 */ /* 0x000fe20008000000 */
[----:B------:R-:W-:Y:S01]  /*41d0*/  ULDC UR5, c[0x0][0x238] ;  /* 0x00008e0000057ab9 */ /* 0x000fe20000000800 */
[----:B------:R-:W-:-:S09]  /*41e0*/  UMOV UR39, 0x40000040 ;  /* 0x4000004000277882 */ /* 0x000fd20000000000 */
.L_x_1:
[C---:B------:R-:W-:Y:S01]  /*41f0*/  IMAD.WIDE R8, R2.reuse, 0x2, R224 ;  /* 0x0000000202087825 */ /* 0x040fe200078e02e0 */
[----:B------:R-:W-:Y:S02]  /*4200*/  MOV R228, UR53 ;  /* 0x0000003500e47c02 */ /* 0x000fe40008000f00 */
[----:B------:R-:W-:Y:S01]  /*4210*/  MOV R226, UR52 ;  /* 0x0000003400e27c02 */ /* 0x000fe20008000f00 */
[C---:B------:R-:W-:Y:S01]  /*4220*/  IMAD.WIDE R152, R2.reuse, 0x2, R168 ;  /* 0x0000000202987825 */ /* 0x040fe200078e02a8 */
[----:B------:R0:W2:Y:S01]  /*4230*/  LDG.E.U16 R10, desc[UR6][R8.64] ;  /* 0x00000006080a7981 */ /* 0x0000a2000c1e1500 */
[----:B------:R-:W-:Y:S02]  /*4240*/  MOV R227, UR57 ;  /* 0x0000003900e37c02 */ /* 0x000fe40008000f00 */
[----:B------:R-:W-:Y:S01]  /*4250*/  IMAD.WIDE R154, R2, 0x2, R22 ;  /* 0x00000002029a7825 */ /* 0x000fe200078e0216 */
[----:B------:R1:W3:Y:S01]  /*4260*/  LDG.E.U16 R160, desc[UR6][R152.64] ;  /* 0x0000000698a07981 */ /* 0x0002e2000c1e1500 */
[----:B------:R-:W-:-:S03]  /*4270*/  MOV R16, UR56 ;  /* 0x0000003800107c02 */ /* 0x000fc60008000f00 */
[----:B------:R4:W5:Y:S01]  /*4280*/  LDG.E.U16 R161, desc[UR6][R154.64] ;  /* 0x000000069aa17981 */ /* 0x000962000c1e1500 */
[----:B0-----:R-:W-:-:S04]  /*4290*/  IMAD.WIDE R8, R2, 0x2, R174 ;  /* 0x0000000202087825 */ /* 0x001fc800078e02ae */
[C---:B-1----:R-:W-:Y:S01]  /*42a0*/  IMAD.WIDE R152, R2.reuse, 0x2, R20 ;  /* 0x0000000202987825 */ /* 0x042fe200078e0214 */
[----:B------:R0:W5:Y:S03]  /*42b0*/  LDG.E.U16 R162, desc[UR6][R8.64] ;  /* 0x0000000608a27981 */ /* 0x000166000c1e1500 */
[C---:B----4-:R-:W-:Y:S01]  /*42c0*/  IMAD.WIDE R154, R2.reuse, 0x2, R178 ;  /* 0x00000002029a7825 */ /* 0x050fe200078e02b2 */
[----:B------:R1:W4:Y:S03]  /*42d0*/  LDG.E.U16 R230, desc[UR6][R152.64] ;  /* 0x0000000698e67981 */ /* 0x000326000c1e1500 */
[C---:B------:R-:W-:Y:S01]  /*42e0*/  IMAD.WIDE R156, R2.reuse, 0x2, R172 ;  /* 0x00000002029c7825 */ /* 0x040fe200078e02ac */
[----:B------:R1:W4:Y:S03]  /*42f0*/  LDG.E.U16 R232, desc[UR6][R154.64] ;  /* 0x000000069ae87981 */ /* 0x000326000c1e1500 */
[C---:B------:R-:W-:Y:S01]  /*4300*/  IMAD.WIDE R158, R2.reuse, 0x2, R18 ;  /* 0x00000002029e7825 */ /* 0x040fe200078e0212 */
[----:B------:R1:W4:Y:S03]  /*4310*/  LDG.E.U16 R236, desc[UR6][R156.64] ;  /* 0x000000069cec7981 */ /* 0x000326000c1e1500 */
[C---:B0-----:R-:W-:Y:S01]  /*4320*/  IMAD.WIDE R8, R2.reuse, 0x2, R190 ;  /* 0x0000000202087825 */ /* 0x041fe200078e02be */
[----:B------:R0:W3:Y:S03]  /*4330*/  LDG.E.U16 R164, desc[UR6][R158.64] ;  /* 0x000000069ea47981 */ /* 0x0000e6000c1e1500 */
[C---:B-1----:R-:W-:Y:S01]  /*4340*/  IMAD.WIDE R152, R2.reuse, 0x2, R188 ;  /* 0x0000000202987825 */ /* 0x042fe200078e02bc */
[----:B------:R-:W5:Y:S03]  /*4350*/  LDG.E.U16 R163, desc[UR6][R8.64] ;  /* 0x0000000608a37981 */ /* 0x000f66000c1e1500 */
[C---:B------:R-:W-:Y:S01]  /*4360*/  IMAD.WIDE R154, R2.reuse, 0x2, R186 ;  /* 0x00000002029a7825 */ /* 0x040fe200078e02ba */
[----:B------:R1:W4:Y:S03]  /*4370*/  LDG.E.U16 R165, desc[UR6][R152.64] ;  /* 0x0000000698a57981 */ /* 0x000326000c1e1500 */
[C---:B------:R-:W-:Y:S01]  /*4380*/  IMAD.WIDE R156, R2.reuse, 0x2, R184 ;  /* 0x00000002029c7825 */ /* 0x040fe200078e02b8 */
[----:B------:R1:W4:Y:S03]  /*4390*/  LDG.E.U16 R166, desc[UR6][R154.64] ;  /* 0x000000069aa67981 */ /* 0x000326000c1e1500 */
[C---:B0-----:R-:W-:Y:S01]  /*43a0*/  IMAD.WIDE R158, R2.reuse, 0x2, R182 ;  /* 0x00000002029e7825 */ /* 0x041fe200078e02b6 */
[----:B------:R-:W4:Y:S03]  /*43b0*/  LDG.E.U16 R240, desc[UR6][R156.64] ;  /* 0x000000069cf07981 */ /* 0x000f26000c1e1500 */
[C---:B-1----:R-:W-:Y:S01]  /*43c0*/  IMAD.WIDE R152, R2.reuse, 0x2, R180 ;  /* 0x0000000202987825 */ /* 0x042fe200078e02b4 */
[----:B------:R-:W4:Y:S03]  /*43d0*/  LDG.E.U16 R242, desc[UR6][R158.64] ;  /* 0x000000069ef27981 */ /* 0x000f26000c1e1500 */
[C---:B------:R-:W-:Y:S01]  /*43e0*/  IMAD.WIDE R8, R2.reuse, 0x2, R170 ;  /* 0x0000000202087825 */ /* 0x040fe200078e02aa */
[----:B------:R-:W4:Y:S03]  /*43f0*/  LDG.E.U16 R244, desc[UR6][R152.64] ;  /* 0x0000000698f47981 */ /* 0x000f26000c1e1500 */
[----:B------:R-:W-:Y:S01]  /*4400*/  IMAD.WIDE R154, R2, 0x2, R176 ;  /* 0x00000002029a7825 */ /* 0x000fe200078e02b0 */
[----:B------:R-:W4:Y:S04]  /*4410*/  LDG.E.U16 R238, desc[UR6][R8.64] ;  /* 0x0000000608ee7981 */ /* 0x000f28000c1e1500 */
[----:B------:R-:W4:Y:S01]  /*4420*/  LDG.E.U16 R246, desc[UR6][R154.64] ;  /* 0x000000069af67981 */ /* 0x000f22000c1e1500 */
[----:B------:R-:W-:Y:S01]  /*4430*/  BAR.SYNC.DEFER_BLOCKING 0x0 ;  /* 0x0000000000007b1d */ /* 0x000fe20000010000 */
[----:B------:R-:W-:-:S02]  /*4440*/  LOP3.LUT R231, R7, 0x10, RZ, 0x3c, !PT ;  /* 0x0000001007e77812 */ /* 0x000fc400078e3cff */
[----:B------:R-:W-:-:S03]  /*4450*/  LOP3.LUT R229, R7, 0x20, RZ, 0x3c, !PT ;  /* 0x0000002007e57812 */ /* 0x000fc600078e3cff */
[----:B------:R-:W-:Y:S01]  /*4460*/  UMOV UR37, 0x40000040 ;  /* 0x4000004000257882 */ /* 0x000fe20000000000 */
[----:B--2---:R-:W-:Y:S04]  /*4470*/  STS.U16 [R7+UR4+0x8000], R10 ;  /* 0x0080000a07007988 */ /* 0x004fe80008000404 */
[----:B---3--:R-:W-:Y:S04]  /*4480*/  STS.U16 [R7+UR4+0x8400], R164 ;  /* 0x008400a407007988 */ /* 0x008fe80008000404 */
[----:B------:R-:W-:Y:S04]  /*4490*/  STS.U16 [R231+UR4+0x8080], R160 ;  /* 0x008080a0e7007988 */ /* 0x000fe80008000404 */
[----:B-----5:R-:W-:Y:S04]  /*44a0*/  STS.U16 [R231+UR4+0x8480], R163 ;  /* 0x008480a3e7007988 */ /* 0x020fe80008000404 */
[----:B------:R-:W-:Y:S04]  /*44b0*/  STS.U16 [R229+UR4+0x8100], R161 ;  /* 0x008100a1e5007988 */ /* 0x000fe80008000404 */
[----:B----4-:R-:W-:Y:S04]  /*44c0*/  STS.U16 [R229+UR4+0x8500], R165 ;  /* 0x008500a5e5007988 */ /* 0x010fe80008000404 */
[----:B------:R-:W-:Y:S04]  /*44d0*/  STS.U16 [R251+UR4+0x8180], R162 ;  /* 0x008180a2fb007988 */ /* 0x000fe80008000404 */
[----:B------:R0:W-:Y:S04]  /*44e0*/  STS.U16 [R251+UR4+0x8580], R166 ;  /* 0x008580a6fb007988 */ /* 0x0001e80008000404 */
[----:B------:R-:W-:Y:S04]  /*44f0*/  STS.U16 [R249+UR4+0x8200], R230 ;  /* 0x008200e6f9007988 */ /* 0x000fe80008000404 */
[----:B------:R-:W-:Y:S04]  /*4500*/  STS.U16 [R249+UR4+0x8600], R240 ;  /* 0x008600f0f9007988 */ /* 0x000fe80008000404 */
[----:B------:R1:W-:Y:S04]  /*4510*/  STS.U16 [R245+UR4+0x8280], R232 ;  /* 0x008280e8f5007988 */ /* 0x0003e80008000404 */
[----:B------:R-:W-:Y:S04]  /*4520*/  STS.U16 [R245+UR4+0x8680], R242 ;  /* 0x008680f2f5007988 */ /* 0x000fe80008000404 */
[----:B------:R2:W-:Y:S04]  /*4530*/  STS.U16 [R243+UR4+0x8300], R236 ;  /* 0x008300ecf3007988 */ /* 0x0005e80008000404 */
[----:B------:R-:W-:Y:S04]  /*4540*/  STS.U16 [R243+UR4+0x8700], R244 ;  /* 0x008700f4f3007988 */ /* 0x000fe80008000404 */
[----:B------:R3:W-:Y:S04]  /*4550*/  STS.U16 [R241+UR4+0x8380], R238 ;  /* 0x008380eef1007988 */ /* 0x0007e80008000404 */
[----:B------:R4:W-:Y:S01]  /*4560*/  STS.U16 [R241+UR4+0x8780], R246 ;  /* 0x008780f6f1007988 */ /* 0x0009e20008000404 */
[----:B------:R5:W-:Y:S06]  /*4570*/  MEMBAR.ALL.CTA ;  /* 0x0000000000007992 */ /* 0x000bec0000008000 */
[----:B-----5:R-:W5:Y:S02]  /*4580*/  FENCE.VIEW.ASYNC.S ;  /* 0x00000000000073c6 */ /* 0x020f640000000000 */
[----:B-----5:R-:W-:Y:S06]  /*4590*/  BAR.SYNC.DEFER_BLOCKING 0x0 ;  /* 0x0000000000007b1d */ /* 0x020fec0000010000 */
[----:B0-----:R-:W-:-:S06]  /*45a0*/  WARPGROUP.ARRIVE ;  /* 0x00000000000079c5 */ /* 0x001fcc0000000000 */
[----:B------:R-:W-:Y:S04]  /*45b0*/  HGMMA.64x16x16.F32.BF16 R160, gdesc[UR36].tnspA, RZ, !UPT ;  /* 0x2020000024a079f0 */ /* 0x000fe8000c7018ff */
[----:B------:R-:W-:Y:S04]  /*45c0*/  HGMMA.64x16x16.F32.BF16 R160, gdesc[UR8].tnspA, R160 ;  /* 0x2020000008a079f0 */ /* 0x000fe800087018a0 */
[----:B------:R-:W-:Y:S04]  /*45d0*/  HGMMA.64x16x16.F32.BF16 R160, gdesc[UR12].tnspA, R160 ;  /* 0x202000000ca079f0 */ /* 0x000fe800087018a0 */
[----:B------:R-:W-:Y:S04]  /*45e0*/  HGMMA.64x16x16.F32.BF16 R160, gdesc[UR16].tnspA, R160 ;  /* 0x2020000010a079f0 */ /* 0x000fe800087018a0 */
[----:B------:R-:W-:Y:S04]  /*45f0*/  HGMMA.64x16x16.F32.BF16 R160, gdesc[UR20].tnspA, R160 ;  /* 0x2020000014a079f0 */ /* 0x000fe800087018a0 */
[----:B------:R-:W-:Y:S01]  /*4600*/  HGMMA.64x16x16.F32.BF16 R160, gdesc[UR24].tnspA, R160 ;  /* 0x2020000018a079f0 */ /* 0x000fe200087018a0 */
[----:B------:R-:W-:-:S03]  /*4610*/  UIADD3.64 UR52, UR8, 0x380, URZ ;  /* 0x0000038008347897 */ /* 0x000fc6000fffe03f */
[----:B------:R-:W-:Y:S01]  /*4620*/  HGMMA.64x16x16.F32.BF16 R160, gdesc[UR28].tnspA, R160 ;  /* 0x202000001ca079f0 */ /* 0x000fe200087018a0 */
[----:B------:R-:W-:Y:S01]  /*4630*/  UMOV UR54, UR38 ;  /* 0x0000002600367c82 */ /* 0x000fe20008000000 */
[----:B------:R-:W-:Y:S01]  /*4640*/  UMOV UR55, UR39 ;  /* 0x0000002700377c82 */ /* 0x000fe20008000000 */
[----:B------:R-:W-:Y:S01]  /*4650*/  UIADD3.64 UR56, UR8, 0x400, URZ ;  /* 0x0000040008387897 */ /* 0x000fe2000fffe03f */
[----:B------:R-:W-:Y:S04]  /*4660*/  HGMMA.64x16x16.F32.BF16 R160, gdesc[UR32].tnspA, R160 ;  /* 0x2020000020a079f0 */ /* 0x000fe800087018a0 */
[----:B------:R-:W-:Y:S01]  /*4670*/  HGMMA.64x16x16.F32.BF16 R152, gdesc[UR52].tnspA, RZ, !UPT ;  /* 0x20200000349879f0 */ /* 0x000fe2000c7018ff */
[----:B------:R-:W-:Y:S01]  /*4680*/  UMOV UR58, UR10 ;  /* 0x0000000a003a7c82 */ /* 0x000fe20008000000 */
[----:B------:R-:W-:Y:S01]  /*4690*/  UMOV UR59, UR11 ;  /* 0x0000000b003b7c82 */ /* 0x000fe20008000000 */
[----:B------:R-:W-:Y:S01]  /*46a0*/  MOV R10, UR36 ;  /* 0x00000024000a7c02 */ /* 0x000fe20008000f00 */
[----:B------:R-:W-:Y:S01]  /*46b0*/  UIADD3.64 UR36, UR8, 0x480, URZ ;  /* 0x0000048008247897 */ /* 0x000fe2000fffe03f */
[----:B------:R-:W-:Y:S01]  /*46c0*/  HGMMA.64x16x16.F32.BF16 R152, gdesc[UR56].tnspA, R152 ;  /* 0x20200000389879f0 */ /* 0x000fe20008701898 */
[----:B------:R-:W-:Y:S01]  /*46d0*/  MOV R8, UR39 ;  /* 0x0000002700087c02 */ /* 0x000fe20008000f00 */
[----:B------:R-:W-:Y:S01]  /*46e0*/  UMOV UR39, UR15 ;  /* 0x0000000f00277c82 */ /* 0x000fe20008000000 */
[----:B------:R-:W-:Y:S01]  /*46f0*/  MOV R9, UR38 ;  /* 0x0000002600097c02 */ /* 0x000fe20008000f00 */
[----:B------:R-:W-:Y:S01]  /*4700*/  UMOV UR38, UR14 ;  /* 0x0000000e00267c82 */ /* 0x000fe20008000000 */
[----:B------:R-:W-:-:S02]  /*4710*/  R2UR UR52, R226 ;  /* 0x00000000e23472ca */ /* 0x000fc400000e0000 */
[----:B------:R-:W-:Y:S01]  /*4720*/  R2UR UR57, R227 ;  /* 0x00000000e33972ca */ /* 0x000fe200000e0000 */
[----:B------:R-:W-:Y:S01]  /*4730*/  IMAD.WIDE R226, R5, 0x2, R222 ;  /* 0x0000000205e27825 */ /* 0x000fe200078e02de */
[----:B------:R-:W-:Y:S01]  /*4740*/  HGMMA.64x16x16.F32.BF16 R152, gdesc[UR36].tnspA, R152 ;  /* 0x20200000249879f0 */ /* 0x000fe20008701898 */
[----:B------:R-:W-:-:S03]  /*4750*/  R2UR UR56, R16 ;  /* 0x00000000103872ca */ /* 0x000fc600000e0000 */
[----:B------:R0:W5:Y:S01]  /*4760*/  LDG.E.U16 R16, desc[UR6][R226.64] ;  /* 0x00000006e2107981 */ /* 0x000162000c1e1500 */
[----:B------:R-:W-:Y:S01]  /*4770*/  UMOV UR42, UR18 ;  /* 0x00000012002a7c82 */ /* 0x000fe20008000000 */
[----:B------:R-:W-:Y:S01]  /*4780*/  UMOV UR43, UR19 ;  /* 0x00000013002b7c82 */ /* 0x000fe20008000000 */
[----:B------:R-:W-:Y:S01]  /*4790*/  R2UR UR53, R228 ;  /* 0x00000000e43572ca */ /* 0x000fe200000e0000 */
[----:B------:R-:W-:-:S04]  /*47a0*/  IMAD.WIDE R228, R5, 0x2, R218 ;  /* 0x0000000205e47825 */ /* 0x000fc800078e02da */
[----:B0-----:R-:W-:-:S06]  /*47b0*/  IMAD.WIDE R226, R5, 0x2, R220 ;  /* 0x0000000205e27825 */ /* 0x001fcc00078e02dc */
[----:B------:R-:W5:Y:S01]  /*47c0*/  LDG.E.U16 R227, desc[UR6][R226.64] ;  /* 0x00000006e2e37981 */ /* 0x000f62000c1e1500 */
[----:B-1----:R-:W-:-:S06]  /*47d0*/  IMAD.WIDE R232, R5, 0x2, R216 ;  /* 0x0000000205e87825 */ /* 0x002fcc00078e02d8 */
[----:B------:R-:W5:Y:S04]  /*47e0*/  LDG.E.U16 R232, desc[UR6][R232.64] ;  /* 0x00000006e8e87981 */ /* 0x000f68000c1e1500 */
[----:B------:R0:W5:Y:S01]  /*47f0*/  LDG.E.U16 R226, desc[UR6][R228.64] ;  /* 0x00000006e4e27981 */ /* 0x000162000c1e1500 */
[----:B------:R-:W-:Y:S01]  /*4800*/  HGMMA.64x16x16.F32.BF16 R152, gdesc[UR40].tnspA, R152 ;  /* 0x20200000289879f0 */ /* 0x000fe20008701898 */
[----:B0-----:R-:W-:Y:S01]  /*4810*/  IMAD.WIDE R228, R5, 0x2, R214 ;  /* 0x0000000205e47825 */ /* 0x001fe200078e02d6 */
[----:B------:R-:W-:Y:S01]  /*4820*/  UMOV UR46, UR22 ;  /* 0x00000016002e7c82 */ /* 0x000fe20008000000 */
[----:B------:R-:W-:-:S03]  /*4830*/  UMOV UR47, UR23 ;  /* 0x00000017002f7c82 */ /* 0x000fc60008000000 */
[----:B------:R0:W5:Y:S02]  /*4840*/  LDG.E.U16 R233, desc[UR6][R228.64] ;  /* 0x00000006e4e97981 */ /* 0x000164000c1e1500 */
[----:B0-----:R-:W-:-:S05]  /*4850*/  IMAD.WIDE R228, R5, 0x2, R212 ;  /* 0x0000000205e47825 */ /* 0x001fca00078e02d4 */
[----:B--2---:R0:W2:Y:S02]  /*4860*/  LDG.E.U16 R236, desc[UR6][R228.64] ;  /* 0x00000006e4ec7981 */ /* 0x0040a4000c1e1500 */
[----:B0-----:R-:W-:-:S05]  /*4870*/  IMAD.WIDE R228, R5, 0x2, R210 ;  /* 0x0000000205e47825 */ /* 0x001fca00078e02d2 */
[----:B---3--:R0:W3:Y:S01]  /*4880*/  LDG.E.U16 R238, desc[UR6][R228.64] ;  /* 0x00000006e4ee7981 */ /* 0x0080e2000c1e1500 */
[----:B------:R-:W-:Y:S01]  /*4890*/  HGMMA.64x16x16.F32.BF16 R152, gdesc[UR44].tnspA, R152 ;  /* 0x202000002c9879f0 */ /* 0x000fe20008701898 */
[----:B0-----:R-:W-:-:S05]  /*48a0*/  IMAD.WIDE R228, R5, 0x2, R208 ;  /* 0x0000000205e47825 */ /* 0x001fca00078e02d0 */
[----:B------:R0:W3:Y:S02]  /*48b0*/  LDG.E.U16 R240, desc[UR6][R228.64] ;  /* 0x00000006e4f07981 */ /* 0x0000e4000c1e1500 */
[----:B0-----:R-:W-:-:S05]  /*48c0*/  IMAD.WIDE R228, R5, 0x2, R206 ;  /* 0x0000000205e47825 */ /* 0x001fca00078e02ce */
[----:B------:R0:W3:Y:S02]  /*48d0*/  LDG.E.U16 R242, desc[UR6][R228.64] ;  /* 0x00000006e4f27981 */ /* 0x0000e4000c1e1500 */
[----:B0-----:R-:W-:-:S05]  /*48e0*/  IMAD.WIDE R228, R5, 0x2, R204 ;  /* 0x0000000205e47825 */ /* 0x001fca00078e02cc */
[----:B------:R0:W3:Y:S02]  /*48f0*/  LDG.E.U16 R244, desc[UR6][R228.64] ;  /* 0x00000006e4f47981 */ /* 0x0000e4000c1e1500 */
[----:B0-----:R-:W-:-:S05]  /*4900*/  IMAD.WIDE R228, R5, 0x2, R202 ;  /* 0x0000000205e47825 */ /* 0x001fca00078e02ca */
[----:B----4-:R0:W4:Y:S02]  /*4910*/  LDG.E.U16 R246, desc[UR6][R228.64] ;  /* 0x00000006e4f67981 */ /* 0x010124000c1e1500 */
[----:B0-----:R-:W-:-:S05]  /*4920*/  IMAD.WIDE R228, R5, 0x2, R200 ;  /* 0x0000000205e47825 */ /* 0x001fca00078e02c8 */
[----:B------:R0:W4:Y:S01]  /*4930*/  LDG.E.U16 R247, desc[UR6][R228.64] ;  /* 0x00000006e4f77981 */ /* 0x000122000c1e1500 */
[C---:B------:R-:W-:Y:S01]  /*4940*/  IMAD.WIDE R230, R5.reuse, 0x2, R196 ;  /* 0x0000000205e67825 */ /* 0x040fe200078e02c4 */
[----:B------:R-:W-:Y:S01]  /*4950*/  UMOV UR50, UR26 ;  /* 0x0000001a00327c82 */ /* 0x000fe20008000000 */
[----:B------:R-:W-:Y:S02]  /*4960*/  UMOV UR51, UR27 ;  /* 0x0000001b00337c82 */ /* 0x000fe40008000000 */
[----:B------:R-:W-:Y:S02]  /*4970*/  HGMMA.64x16x16.F32.BF16 R152, gdesc[UR48].tnspA, R152 ;  /* 0x20200000309879f0 */ /* 0x000fe40008701898 */
[----:B------:R-:W4:Y:S01]  /*4980*/  LDG.E.U16 R230, desc[UR6][R230.64] ;  /* 0x00000006e6e67981 */ /* 0x000f22000c1e1500 */
[----:B0-----:R-:W-:-:S05]  /*4990*/  IMAD.WIDE R228, R5, 0x2, R198 ;  /* 0x0000000205e47825 */ /* 0x001fca00078e02c6 */
[----:B------:R0:W4:Y:S02]  /*49a0*/  LDG.E.U16 R248, desc[UR6][R228.64] ;  /* 0x00000006e4f87981 */ /* 0x000124000c1e1500 */
[----:B0-----:R-:W-:-:S05]  /*49b0*/  IMAD.WIDE R228, R5, 0x2, R194 ;  /* 0x0000000205e47825 */ /* 0x001fca00078e02c2 */
[----:B------:R0:W4:Y:S02]  /*49c0*/  LDG.E.U16 R231, desc[UR6][R228.64] ;  /* 0x00000006e4e77981 */ /* 0x000124000c1e1500 */
[----:B0-----:R-:W-:-:S06]  /*49d0*/  IMAD.WIDE R228, R5, 0x2, R192 ;  /* 0x0000000205e47825 */ /* 0x001fcc00078e02c0 */
[----:B------:R0:W4:Y:S01]  /*49e0*/  LDG.E.U16 R228, desc[UR6][R228.64] ;  /* 0x00000006e4e47981 */ /* 0x000122000c1e1500 */
[----:B------:R-:W-:Y:S01]  /*49f0*/  UMOV UR54, UR30 ;  /* 0x0000001e00367c82 */ /* 0x000fe20008000000 */
[----:B------:R-:W-:Y:S02]  /*4a00*/  UMOV UR55, UR31 ;  /* 0x0000001f00377c82 */ /* 0x000fe40008000000 */
[----:B------:R-:W-:Y:S01]  /*4a10*/  HGMMA.64x16x16.F32.BF16 R152, gdesc[UR52].tnspA, R152 ;  /* 0x20200000349879f0 */ /* 0x000fe20008701898 */
[----:B------:R-:W-:Y:S01]  /*4a20*/  UMOV UR58, UR34 ;  /* 0x00000022003a7c82 */ /* 0x000fe20008000000 */
[----:B------:R-:W-:Y:S02]  /*4a30*/  UMOV UR59, UR35 ;  /* 0x00000023003b7c82 */ /* 0x000fe40008000000 */
[----:B------:R-:W-:Y:S03]  /*4a40*/  HGMMA.64x16x16.F32.BF16 R152, gdesc[UR56].tnspA, R152, gsb0 ;  /* 0x20200000389879f0 */ /* 0x000fe60008001898 */
[----:B------:R-:W-:-:S02]  /*4a50*/  WARPGROUP.DEPBAR.LE gsb0, 0x0 ;  /* 0x00008000000079c5 */ /* 0x000fc40000010000 */
[----:B0-----:R-:W-:Y:S01]  /*4a60*/  FMUL R229, R160, UR5 ;  /* 0x00000005a0e57c20 */ /* 0x001fe20008400000 */
[----:B------:R-:W-:Y:S01]  /*4a70*/  FMUL R250, R161, UR5 ;  /* 0x00000005a1fa7c20 */ /* 0x000fe20008400000 */
[----:B------:R-:W-:Y:S04]  /*4a80*/  BAR.SYNC.DEFER_BLOCKING 0x0 ;  /* 0x0000000000007b1d */ /* 0x000fe80000010000 */
[----:B------:R-:W-:Y:S01]  /*4a90*/  FMNMX R229, R229, R250, !PT ;  /* 0x000000fae5e57209 */ /* 0x000fe20007800000 */
[----:B------:R-:W-:-:S05]  /*4aa0*/  FMUL R250, R164, UR5 ;  /* 0x00000005a4fa7c20 */ /* 0x000fca0008400000 */
[----:B------:R-:W-:Y:S01]  /*4ab0*/  FMNMX R250, R250, R229, !PT ;  /* 0x000000e5fafa7209 */ /* 0x000fe20007800000 */
[----:B------:R-:W-:-:S05]  /*4ac0*/  FMUL R229, R165, UR5 ;  /* 0x00000005a5e57c20 */ /* 0x000fca0008400000 */
[----:B------:R-:W-:-:S05]  /*4ad0*/  FMNMX R250, R229, R250, !PT ;  /* 0x000000fae5fa7209 */ /* 0x000fca0007800000 */
[----:B------:R-:W0:Y:S01]  /*4ae0*/  SHFL.BFLY PT, R229, R250, 0x2, 0x1f ;  /* 0x0c401f00fae57f89 */ /* 0x000e2200000e0000 */
[----:B------:R-:W-:-:S03]  /*4af0*/  FMUL R252, R163, UR5 ;  /* 0x00000005a3fc7c20 */ /* 0x000fc60008400000 */
[----:B-----5:R1:W-:Y:S02]  /*4b00*/  STS.U16 [R6+UR4+0x8000], R16 ;  /* 0x0080001006007988 */ /* 0x0203e40008000404 */
[----:B-1----:R-:W-:-:S05]  /*4b10*/  FMUL R16, R162, UR5 ;  /* 0x00000005a2107c20 */ /* 0x002fca0008400000 */
[----:B------:R-:W-:Y:S01]  /*4b20*/  FMNMX R16, R16, R252, !PT ;  /* 0x000000fc10107209 */ /* 0x000fe20007800000 */
[----:B------:R-:W-:Y:S01]  /*4b30*/  FMUL R252, R166, UR5 ;  /* 0x00000005a6fc7c20 */ /* 0x000fe20008400000 */
[----:B0-----:R-:W-:Y:S01]  /*4b40*/  FMNMX R250, R250, R229, !PT ;  /* 0x000000e5fafa7209 */ /* 0x001fe20007800000 */
[----:B------:R-:W-:-:S03]  /*4b50*/  FMUL R229, R167, UR5 ;  /* 0x00000005a7e57c20 */ /* 0x000fc60008400000 */
[----:B------:R-:W-:-:S04]  /*4b60*/  FMNMX R16, R252, R16, !PT ;  /* 0x00000010fc107209 */ /* 0x000fc80007800000 */
[----:B------:R-:W-:Y:S01]  /*4b70*/  FMNMX R229, R229, R16, !PT ;  /* 0x00000010e5e57209 */ /* 0x000fe20007800000 */
[----:B------:R-:W-:Y:S04]  /*4b80*/  STS.U16 [R6+UR4+0x8200], R226 ;  /* 0x008200e206007988 */ /* 0x000fe80008000404 */
[----:B------:R-:W0:Y:S04]  /*4b90*/  SHFL.BFLY PT, R226, R229, 0x2, 0x1f ;  /* 0x0c401f00e5e27f89 */ /* 0x000e2800000e0000 */
[----:B------:R1:W-:Y:S04]  /*4ba0*/  STS.U16 [R6+UR4+0x8100], R227 ;  /* 0x008100e306007988 */ /* 0x0003e80008000404 */
[----:B------:R5:W-:Y:S04]  /*4bb0*/  STS.U16 [R6+UR4+0x8300], R232 ;  /* 0x008300e806007988 */ /* 0x000be80008000404 */
[----:B------:R-:W2:Y:S01]  /*4bc0*/  SHFL.BFLY PT, R16, R250, 0x1, 0x1f ;  /* 0x0c201f00fa107f89 */ /* 0x000ea200000e0000 */
[----:B-1----:R-:W-:Y:S01]  /*4bd0*/  FMUL R227, R153, UR5 ;  /* 0x0000000599e37c20 */ /* 0x002fe20008400000 */
[----:B-----5:R-:W-:-:S05]  /*4be0*/  FMUL R232, R152, UR5 ;  /* 0x0000000598e87c20 */ /* 0x020fca0008400000 */
[----:B------:R-:W-:Y:S01]  /*4bf0*/  FMNMX R232, R232, R227, !PT ;  /* 0x000000e3e8e87209 */ /* 0x000fe20007800000 */
[----:B------:R-:W-:Y:S01]  /*4c00*/  FMUL R227, R156, UR5 ;  /* 0x000000059ce37c20 */ /* 0x000fe20008400000 */
[----:B0-----:R-:W-:-:S04]  /*4c10*/  FMNMX R229, R229, R226, !PT ;  /* 0x000000e2e5e57209 */ /* 0x001fc80007800000 */
[----:B------:R-:W-:Y:S01]  /*4c20*/  FMNMX R227, R227, R232, !PT ;  /* 0x000000e8e3e37209 */ /* 0x000fe20007800000 */
[----:B------:R-:W-:Y:S01]  /*4c30*/  FMUL R232, R157, UR5 ;  /* 0x000000059de87c20 */ /* 0x000fe20008400000 */
[----:B------:R-:W-:-:S04]  /*4c40*/  FMUL R226, R154, UR5 ;  /* 0x000000059ae27c20 */ /* 0x000fc80008400000 */
[----:B------:R-:W-:Y:S02]  /*4c50*/  FMNMX R227, R232, R227, !PT ;  /* 0x000000e3e8e37209 */ /* 0x000fe40007800000 */
[----:B------:R-:W0:Y:S01]  /*4c60*/  SHFL.BFLY PT, R232, R229, 0x1, 0x1f ;  /* 0x0c201f00e5e87f89 */ /* 0x000e2200000e0000 */
[----:B------:R-:W-:Y:S01]  /*4c70*/  FMUL R252, R155, UR5 ;  /* 0x000000059bfc7c20 */ /* 0x000fe20008400000 */
[----:B--2---:R-:W-:Y:S02]  /*4c80*/  FMNMX R16, R250, R16, !PT ;  /* 0x00000010fa107209 */ /* 0x004fe40007800000 */
[----:B------:R-:W1:Y:S02]  /*4c90*/  SHFL.BFLY PT, R250, R227, 0x2, 0x1f ;  /* 0x0c401f00e3fa7f89 */ /* 0x000e6400000e0000 */
[----:B------:R-:W-:Y:S01]  /*4ca0*/  FMNMX R226, R226, R252, !PT ;  /* 0x000000fce2e27209 */ /* 0x000fe20007800000 */
[----:B------:R-:W-:-:S05]  /*4cb0*/  FMUL R252, R158, UR5 ;  /* 0x000000059efc7c20 */ /* 0x000fca0008400000 */
[----:B------:R-:W-:Y:S01]  /*4cc0*/  FMNMX R226, R252, R226, !PT ;  /* 0x000000e2fce27209 */ /* 0x000fe20007800000 */
[----:B------:R-:W-:-:S05]  /*4cd0*/  FMUL R252, R159, UR5 ;  /* 0x000000059ffc7c20 */ /* 0x000fca0008400000 */
[----:B------:R-:W-:Y:S02]  /*4ce0*/  FMNMX R226, R252, R226, !PT ;  /* 0x000000e2fce27209 */ /* 0x000fe40007800000 */
[----:B0-----:R-:W-:-:S03]  /*4cf0*/  FMNMX R232, R229, R232, !PT ;  /* 0x000000e8e5e87209 */ /* 0x001fc60007800000 */
[----:B------:R-:W0:Y:S01]  /*4d00*/  SHFL.BFLY PT, R229, R226, 0x2, 0x1f ;  /* 0x0c401f00e2e57f89 */ /* 0x000e2200000e0000 */
[----:B------:R-:W-:Y:S02]  /*4d10*/  FMNMX R16, R16, R4, !PT ;  /* 0x0000000410107209 */ /* 0x000fe40007800000 */
[----:B-1----:R-:W-:-:S03]  /*4d20*/  FMNMX R227, R227, R250, !PT ;  /* 0x000000fae3e37209 */ /* 0x002fc60007800000 */
[----:B------:R-:W-:Y:S01]  /*4d30*/  FADD R250, -R16, R4 ;  /* 0x0000000410fa7221 */ /* 0x000fe20000000100 */
[----:B------:R-:W-:Y:S02]  /*4d40*/  FMNMX R4, R232, R3, !PT ;  /* 0x00000003e8047209 */ /* 0x000fe40007800000 */
[----:B------:R-:W1:Y:S04]  /*4d50*/  SHFL.BFLY PT, R232, R227, 0x1, 0x1f ;  /* 0x0c201f00e3e87f89 */ /* 0x000e6800000e0000 */
[----:B------:R2:W-:Y:S04]  /*4d60*/  STS.U16 [R6+UR4+0x8400], R233 ;  /* 0x008400e906007988 */ /* 0x0005e80008000404 */
[----:B------:R5:W-:Y:S01]  /*4d70*/  STS.U16 [R6+UR4+0x8500], R236 ;  /* 0x008500ec06007988 */ /* 0x000be20008000404 */
[----:B--2---:R-:W-:-:S04]  /*4d80*/  FFMA R233, R163, UR5, -R4 ;  /* 0x00000005a3e97c23 */ /* 0x004fc80008000804 */
[----:B------:R-:W-:Y:S01]  /*4d90*/  FMUL R233, R233, 1.4426950216293334961 ;  /* 0x3fb8aa3be9e97820 */ /* 0x000fe20000400000 */
[----:B-----5:R-:W-:-:S03]  /*4da0*/  FFMA R236, R166, UR5, -R4 ;  /* 0x00000005a6ec7c23 */ /* 0x020fc60008000804 */
[----:B------:R0:W-:Y:S01]  /*4db0*/  MUFU.EX2 R166, R233 ;  /* 0x000000e900a67308 */ /* 0x0001e20000000800 */
[----:B---3--:R-:W-:Y:S01]  /*4dc0*/  STS.U16 [R6+UR4+0x8600], R238 ;  /* 0x008600ee06007988 */ /* 0x008fe20008000404 */
[----:B0-----:R-:W-:-:S05]  /*4dd0*/  FMNMX R233, R226, R229, !PT ;  /* 0x000000e5e2e97209 */ /* 0x001fca0007800000 */
[----:B------:R-:W0:Y:S01]  /*4de0*/  SHFL.BFLY PT, R238, R233, 0x1, 0x1f ;  /* 0x0c201f00e9ee7f89 */ /* 0x000e2200000e0000 */
[----:B-1----:R-:W-:Y:S01]  /*4df0*/  FMNMX R227, R227, R232, !PT ;  /* 0x000000e8e3e37209 */ /* 0x002fe20007800000 */
[----:B------:R-:W-:-:S03]  /*4e00*/  FADD R229, -R4, R3 ;  /* 0x0000000304e57221 */ /* 0x000fc60000000100 */
[----:B------:R-:W-:Y:S01]  /*4e10*/  FMNMX R3, R227, R0, !PT ;  /* 0x00000000e3037209 */ /* 0x000fe20007800000 */
[----:B------:R-:W-:Y:S04]  /*4e20*/  STS.U16 [R6+UR4+0x8700], R240 ;  /* 0x008700f006007988 */ /* 0x000fe80008000404 */
[----:B------:R-:W-:Y:S01]  /*4e30*/  FFMA R152, R152, UR5, -R3 ;  /* 0x0000000598987c23 */ /* 0x000fe20008000803 */
[----:B------:R-:W-:Y:S04]  /*4e40*/  STS.U16 [R6+UR4+0x8800], R242 ;  /* 0x008800f206007988 */ /* 0x000fe80008000404 */
[----:B------:R-:W-:Y:S04]  /*4e50*/  STS.U16 [R6+UR4+0x8900], R244 ;  /* 0x008900f406007988 */ /* 0x000fe80008000404 */
[----:B----4-:R-:W-:Y:S04]  /*4e60*/  STS.U16 [R6+UR4+0x8a00], R246 ;  /* 0x008a00f606007988 */ /* 0x010fe80008000404 */
[----:B------:R1:W-:Y:S04]  /*4e70*/  STS.U16 [R6+UR4+0x8b00], R247 ;  /* 0x008b00f706007988 */ /* 0x0003e80008000404 */
[----:B------:R-:W-:Y:S04]  /*4e80*/  STS.U16 [R6+UR4+0x8c00], R248 ;  /* 0x008c00f806007988 */ /* 0x000fe80008000404 */
[----:B------:R-:W-:Y:S04]  /*4e90*/  STS.U16 [R6+UR4+0x8d00], R230 ;  /* 0x008d00e606007988 */ /* 0x000fe80008000404 */
[----:B------:R-:W-:Y:S04]  /*4ea0*/  STS.U16 [R6+UR4+0x8e00], R231 ;  /* 0x008e00e706007988 */ /* 0x000fe80008000404 */
[----:B------:R-:W-:Y:S01]  /*4eb0*/  STS.U16 [R6+UR4+0x8f00], R228 ;  /* 0x008f00e406007988 */ /* 0x000fe20008000404 */
[----:B------:R-:W-:Y:S01]  /*4ec0*/  FMUL R152, R152, 1.4426950216293334961 ;  /* 0x3fb8aa3b98987820 */ /* 0x000fe20000400000 */
[----:B------:R2:W-:Y:S06]  /*4ed0*/  MEMBAR.ALL.CTA ;  /* 0x0000000000007992 */ /* 0x0005ec0000008000 */
[----:B--2---:R-:W2:Y:S01]  /*4ee0*/  FENCE.VIEW.ASYNC.S ;  /* 0x00000000000073c6 */ /* 0x004ea20000000000 */
[----:B------:R-:W-:Y:S01]  /*4ef0*/  FMUL R227, R229, 1.4426950216293334961 ;  /* 0x3fb8aa3be5e37820 */ /* 0x000fe20000400000 */
[----:B0-----:R-:W-:Y:S01]  /*4f00*/  FMNMX R238, R233, R238, !PT ;  /* 0x000000eee9ee7209 */ /* 0x001fe20007800000 */
[----:B------:R0:W-:Y:S01]  /*4f10*/  MUFU.EX2 R229, R152 ;  /* 0x0000009800e57308 */ /* 0x0001e20000000800 */
[----:B------:R-:W-:Y:S01]  /*4f20*/  FMUL R250, R250, 1.4426950216293334961 ;  /* 0x3fb8aa3bfafa7820 */ /* 0x000fe20000400000 */
[----:B------:R-:W-:Y:S01]  /*4f30*/  FFMA R252, R162, UR5, -R4 ;  /* 0x00000005a2fc7c23 */ /* 0x000fe20008000804 */
[----:B0-----:R-:W-:Y:S01]  /*4f40*/  FADD R152, -R3, R0 ;  /* 0x0000000003987221 */ /* 0x001fe20000000100 */
[----:B------:R-:W-:-:S03]  /*4f50*/  FMNMX R0, R238, R15, !PT ;  /* 0x0000000fee007209 */ /* 0x000fc60007800000 */
[----:B------:R-:W-:Y:S01]  /*4f60*/  FMUL R152, R152, 1.4426950216293334961 ;  /* 0x3fb8aa3b98987820 */ /* 0x000fe20000400000 */
[----:B------:R0:W3:Y:S01]  /*4f70*/  MUFU.EX2 R162, R250 ;  /* 0x000000fa00a27308 */ /* 0x0000e20000000800 */
[--C-:B------:R-:W-:Y:S01]  /*4f80*/  FFMA R160, R160, UR5, -R16.reuse ;  /* 0x00000005a0a07c23 */ /* 0x100fe20008000810 */
[--C-:B------:R-:W-:Y:S01]  /*4f90*/  FFMA R161, R161, UR5, -R16.reuse ;  /* 0x00000005a1a17c23 */ /* 0x100fe20008000810 */
[--C-:B------:R-:W-:Y:S01]  /*4fa0*/  FFMA R164, R164, UR5, -R16.reuse ;  /* 0x00000005a4a47c23 */ /* 0x100fe20008000810 */
[----:B------:R-:W-:Y:S01]  /*4fb0*/  FFMA R165, R165, UR5, -R16 ;  /* 0x00000005a5a57c23 */ /* 0x000fe20008000810 */
[----:B------:R-:W-:-:S03]  /*4fc0*/  FMUL R252, R252, 1.4426950216293334961 ;  /* 0x3fb8aa3bfcfc7820 */ /* 0x000fc60000400000 */
[----:B------:R4:W-:Y:S01]  /*4fd0*/  MUFU.EX2 R238, R152 ;  /* 0x0000009800ee7308 */ /* 0x0009e20000000800 */
[----:B0-----:R-:W-:Y:S01]  /*4fe0*/  FFMA R250, R167, UR5, -R4 ;  /* 0x00000005a7fa7c23 */ /* 0x001fe20008000804 */
[--C-:B------:R-:W-:Y:S01]  /*4ff0*/  FFMA R153, R153, UR5, -R3.reuse ;  /* 0x0000000599997c23 */ /* 0x100fe20008000803 */
[--C-:B------:R-:W-:Y:S01]  /*5000*/  FFMA R156, R156, UR5, -R3.reuse ;  /* 0x000000059c9c7c23 */ /* 0x100fe20008000803 */
[----:B------:R-:W-:Y:S01]  /*5010*/  FFMA R157, R157, UR5, -R3 ;  /* 0x000000059d9d7c23 */ /* 0x000fe20008000803 */
[--C-:B------:R-:W-:Y:S01]  /*5020*/  FFMA R154, R154, UR5, -R0.reuse ;  /* 0x000000059a9a7c23 */ /* 0x100fe20008000800 */
[--C-:B------:R-:W-:Y:S01]  /*5030*/  FFMA R155, R155, UR5, -R0.reuse ;  /* 0x000000059b9b7c23 */ /* 0x100fe20008000800 */
[--C-:B------:R-:W-:Y:S01]  /*5040*/  FFMA R158, R158, UR5, -R0.reuse ;  /* 0x000000059e9e7c23 */ /* 0x100fe20008000800 */
[----:B----4-:R-:W-:Y:S01]  /*5050*/  FADD R152, -R0, R15 ;  /* 0x0000000f00987221 */ /* 0x010fe20000000100 */
[----:B------:R-:W-:Y:S01]  /*5060*/  FFMA R159, R159, UR5, -R0 ;  /* 0x000000059f9f7c23 */ /* 0x000fe20008000800 */
[----:B------:R-:W-:Y:S01]  /*5070*/  FMUL R160, R160, 1.4426950216293334961 ;  /* 0x3fb8aa3ba0a07820 */ /* 0x000fe20000400000 */
[----:B------:R-:W-:Y:S01]  /*5080*/  FMUL R161, R161, 1.4426950216293334961 ;  /* 0x3fb8aa3ba1a17820 */ /* 0x000fe20000400000 */
[----:B------:R-:W-:Y:S01]  /*5090*/  FMUL R164, R164, 1.4426950216293334961 ;  /* 0x3fb8aa3ba4a47820 */ /* 0x000fe20000400000 */
[----:B------:R-:W-:Y:S01]  /*50a0*/  FMUL R165, R165, 1.4426950216293334961 ;  /* 0x3fb8aa3ba5a57820 */ /* 0x000fe20000400000 */
[----:B------:R-:W-:Y:S01]  /*50b0*/  FMUL R226, R250, 1.4426950216293334961 ;  /* 0x3fb8aa3bfae27820 */ /* 0x000fe20000400000 */
[----:B------:R-:W-:Y:S01]  /*50c0*/  FMUL R152, R152, 1.4426950216293334961 ;  /* 0x3fb8aa3b98987820 */ /* 0x000fe20000400000 */
[----:B------:R0:W-:Y:S01]  /*50d0*/  MUFU.EX2 R163, R252 ;  /* 0x000000fc00a37308 */ /* 0x0001e20000000800 */
[----:B------:R-:W-:Y:S01]  /*50e0*/  FMUL R153, R153, 1.4426950216293334961 ;  /* 0x3fb8aa3b99997820 */ /* 0x000fe20000400000 */
[----:B------:R-:W-:Y:S01]  /*50f0*/  FMUL R156, R156, 1.4426950216293334961 ;  /* 0x3fb8aa3b9c9c7820 */ /* 0x000fe20000400000 */
[----:B------:R-:W-:Y:S01]  /*5100*/  FMUL R157, R157, 1.4426950216293334961 ;  /* 0x3fb8aa3b9d9d7820 */ /* 0x000fe20000400000 */
[----:B------:R-:W-:Y:S01]  /*5110*/  FMUL R154, R154, 1.4426950216293334961 ;  /* 0x3fb8aa3b9a9a7820 */ /* 0x000fe20000400000 */
[----:B------:R-:W-:Y:S01]  /*5120*/  FMUL R155, R155, 1.4426950216293334961 ;  /* 0x3fb8aa3b9b9b7820 */ /* 0x000fe20000400000 */
[----:B------:R-:W-:Y:S01]  /*5130*/  FMUL R158, R158, 1.4426950216293334961 ;  /* 0x3fb8aa3b9e9e7820 */ /* 0x000fe20000400000 */
[----:B------:R-:W-:Y:S01]  /*5140*/  FMUL R159, R159, 1.4426950216293334961 ;  /* 0x3fb8aa3b9f9f7820 */ /* 0x000fe20000400000 */
[----:B0-----:R-:W-:Y:S01]  /*5150*/  FMUL R252, R236, 1.4426950216293334961 ;  /* 0x3fb8aa3becfc7820 */ /* 0x001fe20000400000 */
[----:B------:R-:W0:Y:S08]  /*5160*/  MUFU.EX2 R227, R227 ;  /* 0x000000e300e37308 */ /* 0x000e300000000800 */
[----:B-1----:R-:W1:Y:S08]  /*5170*/  MUFU.EX2 R247, R152 ;  /* 0x0000009800f77308 */ /* 0x002e700000000800 */
[----:B------:R-:W-:Y:S08]  /*5180*/  MUFU.EX2 R160, R160 ;  /* 0x000000a000a07308 */ /* 0x000ff00000000800 */
[----:B------:R-:W4:Y:S08]  /*5190*/  MUFU.EX2 R161, R161 ;  /* 0x000000a100a17308 */ /* 0x000f300000000800 */
[----:B------:R-:W-:Y:S08]  /*51a0*/  MUFU.EX2 R164, R164 ;  /* 0x000000a400a47308 */ /* 0x000ff00000000800 */
[----:B------:R-:W5:Y:S08]  /*51b0*/  MUFU.EX2 R165, R165 ;  /* 0x000000a500a57308 */ /* 0x000f700000000800 */
[----:B------:R2:W-:Y:S08]  /*51c0*/  MUFU.EX2 R167, R252 ;  /* 0x000000fc00a77308 */ /* 0x0005f00000000800 */
[----:B------:R-:W5:Y:S08]  /*51d0*/  MUFU.EX2 R226, R226 ;  /* 0x000000e200e27308 */ /* 0x000f700000000800 */
[----:B------:R-:W5:Y:S08]  /*51e0*/  MUFU.EX2 R232, R153 ;  /* 0x0000009900e87308 */ /* 0x000f700000000800 */
[----:B------:R-:W-:Y:S08]  /*51f0*/  MUFU.EX2 R236, R156 ;  /* 0x0000009c00ec7308 */ /* 0x000ff00000000800 */
[----:B------:R-:W5:Y:S08]  /*5200*/  MUFU.EX2 R233, R157 ;  /* 0x0000009d00e97308 */ /* 0x000f700000000800 */
[----:B------:R5:W-:Y:S08]  /*5210*/  MUFU.EX2 R240, R154 ;  /* 0x0000009a00f07308 */ /* 0x000bf00000000800 */
[----:B------:R5:W5:Y:S08]  /*5220*/  MUFU.EX2 R242, R155 ;  /* 0x0000009b00f27308 */ /* 0x000b700000000800 */
[----:B------:R5:W-:Y:S08]  /*5230*/  MUFU.EX2 R244, R158 ;  /* 0x0000009e00f47308 */ /* 0x000bf00000000800 */
[----:B------:R-:W5:Y:S01]  /*5240*/  MUFU.EX2 R15, R159 ;  /* 0x0000009f000f7308 */ /* 0x000f620000000800 */
[----:B------:R-:W-:-:S02]  /*5250*/  R2UR UR38, R234 ;  /* 0x00000000ea2672ca */ /* 0x000fc400000e0000 */
[----:B------:R-:W-:Y:S01]  /*5260*/  R2UR UR39, R235 ;  /* 0x00000000eb2772ca */ /* 0x000fe200000e0000 */
[-C--:B---3--:R-:W-:Y:S01]  /*5270*/  FMUL R88, R88, R162.reuse ;  /* 0x000000a258587220 */ /* 0x088fe20000400000 */
[-C--:B------:R-:W-:Y:S01]  /*5280*/  FMUL R89, R89, R162.reuse ;  /* 0x000000a259597220 */ /* 0x080fe20000400000 */
        /* <DEDUP_REMOVED lines=29> */
[----:B------:R-:W-:Y:S01]  /*5460*/  FMUL R149, R149, R162 ;  /* 0x000000a295957220 */ /* 0x000fe20000400000 */
[-C--:B0-----:R-:W-:Y:S01]  /*5470*/  FMUL R90, R90, R227.reuse ;  /* 0x000000e35a5a7220 */ /* 0x081fe20000400000 */
        /* <DEDUP_REMOVED lines=63> */
[-C--:B-1----:R-:W-:Y:S01]  /*5870*/  FMUL R26, R26, R247.reuse ;  /* 0x000000f71a1a7220 */ /* 0x082fe20000400000 */
        /* <DEDUP_REMOVED lines=31> */
[----:B----4-:R-:W-:Y:S01]  /*5a70*/  F2FP.BF16.F32.PACK_AB R152, R161, R160 ;  /* 0x000000a0a198723e */ /* 0x010fe200000010ff */
[----:B--2---:R-:W0:Y:S01]  /*5a80*/  LDC R252, c[0x0][0x280] ;  /* 0x0000a000fffc7b82 */ /* 0x004e220000000800 */
[----:B-----5:R-:W-:-:S02]  /*5a90*/  F2FP.BF16.F32.PACK_AB R154, R165, R164 ;  /* 0x000000a4a59a723e */ /* 0x020fc400000010ff */
[----:B------:R-:W-:Y:S02]  /*5aa0*/  F2FP.BF16.F32.PACK_AB R153, R166, R163 ;  /* 0x000000a3a699723e */ /* 0x000fe400000010ff */
[----:B------:R-:W-:Y:S02]  /*5ab0*/  F2FP.BF16.F32.PACK_AB R155, R226, R167 ;  /* 0x000000a7e29b723e */ /* 0x000fe400000010ff */
[----:B------:R-:W-:Y:S02]  /*5ac0*/  F2FP.BF16.F32.PACK_AB R156, R232, R229 ;  /* 0x000000e5e89c723e */ /* 0x000fe400000010ff */
[----:B------:R-:W-:Y:S02]  /*5ad0*/  F2FP.BF16.F32.PACK_AB R158, R233, R236 ;  /* 0x000000ece99e723e */ /* 0x000fe400000010ff */
[----:B------:R-:W-:Y:S02]  /*5ae0*/  F2FP.BF16.F32.PACK_AB R157, R242, R240 ;  /* 0x000000f0f29d723e */ /* 0x000fe400000010ff */
[----:B------:R-:W-:Y:S01]  /*5af0*/  F2FP.BF16.F32.PACK_AB R159, R15, R244 ;  /* 0x000000f40f9f723e */ /* 0x000fe200000010ff */
[----:B------:R-:W-:Y:S06]  /*5b00*/  BAR.SYNC.DEFER_BLOCKING 0x0 ;  /* 0x0000000000007b1d */ /* 0x000fec0000010000 */
[----:B------:R-:W-:Y:S01]  /*5b10*/  UMOV UR42, UR38 ;  /* 0x00000026002a7c82 */ /* 0x000fe20008000000 */
[----:B------:R-:W-:Y:S01]  /*5b20*/  UMOV UR43, UR39 ;  /* 0x00000027002b7c82 */ /* 0x000fe20008000000 */
[----:B------:R-:W-:-:S06]  /*5b30*/  WARPGROUP.ARRIVE ;  /* 0x00000000000079c5 */ /* 0x000fcc0000000000 */
[----:B------:R-:W-:-:S12]  /*5b40*/  HGMMA.64x128x16.F32.BF16 R88, R152, gdesc[UR36], R88 ;  /* 0x01e0002498587df0 */ /* 0x000fd80008701858 */
[----:B------:R-:W-:Y:S01]  /*5b50*/  HGMMA.64x128x16.F32.BF16 R24, R156, gdesc[UR40], R24, gsb0 ;  /* 0x01e000289c187df0 */ /* 0x000fe20008001818 */
[----:B------:R-:W-:Y:S01]  /*5b60*/  FADD R161, R160, R161 ;  /* 0x000000a1a0a17221 */ /* 0x000fe20000000000 */
[----:B------:R-:W-:Y:S01]  /*5b70*/  FADD R166, R163, R166 ;  /* 0x000000a6a3a67221 */ /* 0x000fe20000000000 */
[----:B------:R-:W-:Y:S01]  /*5b80*/  R2UR UR38, R9 ;  /* 0x00000000092672ca */ /* 0x000fe200000e0000 */
[----:B------:R-:W-:Y:S01]  /*5b90*/  FADD R229, R229, R232 ;  /* 0x000000e8e5e57221 */ /* 0x000fe20000000000 */
[----:B------:R-:W-:Y:S01]  /*5ba0*/  FADD R164, R164, R161 ;  /* 0x000000a1a4a47221 */ /* 0x000fe20000000000 */
[----:B------:R-:W-:Y:S01]  /*5bb0*/  FADD R9, R240, R242 ;  /* 0x000000f2f0097221 */ /* 0x000fe20000000000 */
[----:B------:R-:W-:Y:S01]  /*5bc0*/  FADD R167, R167, R166 ;  /* 0x000000a6a7a77221 */ /* 0x000fe20000000000 */
[----:B------:R-:W-:Y:S01]  /*5bd0*/  FADD R236, R236, R229 ;  /* 0x000000e5ecec7221 */ /* 0x000fe20000000000 */
[----:B------:R-:W-:Y:S01]  /*5be0*/  FADD R164, R165, R164 ;  /* 0x000000a4a5a47221 */ /* 0x000fe20000000000 */
[----:B------:R-:W-:Y:S01]  /*5bf0*/  FADD R244, R244, R9 ;  /* 0x00000009f4f47221 */ /* 0x000fe20000000000 */
[----:B------:R-:W-:Y:S01]  /*5c00*/  FADD R167, R226, R167 ;  /* 0x000000a7e2a77221 */ /* 0x000fe20000000000 */
[----:B------:R-:W-:Y:S01]  /*5c10*/  R2UR UR39, R8 ;  /* 0x00000000082772ca */ /* 0x000fe200000e0000 */
[----:B------:R-:W-:Y:S01]  /*5c20*/  FADD R236, R233, R236 ;  /* 0x000000ece9ec7221 */ /* 0x000fe20000000000 */
[----:B------:R-:W-:Y:S01]  /*5c30*/  FADD R244, R15, R244 ;  /* 0x000000f40ff47221 */ /* 0x000fe20000000000 */
[----:B------:R-:W1:Y:S04]  /*5c40*/  SHFL.BFLY PT, R9, R164, 0x2, 0x1f ;  /* 0x0c401f00a4097f89 */ /* 0x000e6800000e0000 */
[----:B------:R-:W2:Y:S04]  /*5c50*/  SHFL.BFLY PT, R8, R167, 0x2, 0x1f ;  /* 0x0c401f00a7087f89 */ /* 0x000ea800000e0000 */
[----:B------:R-:W3:Y:S04]  /*5c60*/  SHFL.BFLY PT, R15, R236, 0x2, 0x1f ;  /* 0x0c401f00ec0f7f89 */ /* 0x000ee800000e0000 */
[----:B------:R-:W4:Y:S01]  /*5c70*/  SHFL.BFLY PT, R161, R244, 0x2, 0x1f ;  /* 0x0c401f00f4a17f89 */ /* 0x000f2200000e0000 */
[----:B------:R-:W-:Y:S01]  /*5c80*/  R2UR UR36, R10 ;  /* 0x000000000a2472ca */ /* 0x000fe200000e0000 */
[----:B-1----:R-:W-:Y:S01]  /*5c90*/  FADD R9, R164, R9 ;  /* 0x00000009a4097221 */ /* 0x002fe20000000000 */
[----:B--2---:R-:W-:-:S04]  /*5ca0*/  FADD R10, R167, R8 ;  /* 0x00000008a70a7221 */ /* 0x004fc80000000000 */
[----:B------:R-:W1:Y:S01]  /*5cb0*/  SHFL.BFLY PT, R8, R9, 0x1, 0x1f ;  /* 0x0c201f0009087f89 */ /* 0x000e6200000e0000 */
[----:B---3--:R-:W-:-:S03]  /*5cc0*/  FADD R160, R236, R15 ;  /* 0x0000000feca07221 */ /* 0x008fc60000000000 */
[----:B------:R-:W2:Y:S01]  /*5cd0*/  SHFL.BFLY PT, R15, R10, 0x1, 0x1f ;  /* 0x0c201f000a0f7f89 */ /* 0x000ea200000e0000 */
[----:B----4-:R-:W-:-:S03]  /*5ce0*/  FADD R163, R244, R161 ;  /* 0x000000a1f4a37221 */ /* 0x010fc60000000000 */
[----:B------:R-:W3:Y:S04]  /*5cf0*/  SHFL.BFLY PT, R161, R160, 0x1, 0x1f ;  /* 0x0c201f00a0a17f89 */ /* 0x000ee800000e0000 */
[----:B------:R-:W4:Y:S01]  /*5d00*/  SHFL.BFLY PT, R164, R163, 0x1, 0x1f ;  /* 0x0c201f00a3a47f89 */ /* 0x000f2200000e0000 */
[----:B------:R-:W-:-:S06]  /*5d10*/  UIADD3 UR60, UR60, 0x10, URZ ;  /* 0x000000103c3c7890 */ /* 0x000fcc000fffe03f */
[----:B0-----:R-:W-:Y:S01]  /*5d20*/  ISETP.LE.AND P0, PT, R252, UR60, PT ;  /* 0x0000003cfc007c0c */ /* 0x001fe2000bf03270 */
[----:B-1----:R-:W-:Y:S01]  /*5d30*/  FADD R165, R9, R8 ;  /* 0x0000000809a57221 */ /* 0x002fe20000000000 */
[----:B--2---:R-:W-:Y:S01]  /*5d40*/  FADD R8, R10, R15 ;  /* 0x0000000f0a087221 */ /* 0x004fe20000000000 */
[----:B------:R-:W-:Y:S01]  /*5d50*/  MOV R15, R0 ;  /* 0x00000000000f7202 */ /* 0x000fe20000000f00 */
[----:B---3--:R-:W-:Y:S02]  /*5d60*/  FADD R161, R160, R161 ;  /* 0x000000a1a0a17221 */ /* 0x008fe40000000000 */
[----:B------:R-:W-:Y:S01]  /*5d70*/  FFMA R12, R227, R12, R8 ;  /* 0x0000000ce30c7223 */ /* 0x000fe20000000008 */
[----:B------:R-:W-:Y:S01]  /*5d80*/  MOV R8, R0 ;  /* 0x0000000000087202 */ /* 0x000fe20000000f00 */
[----:B----4-:R-:W-:Y:S01]  /*5d90*/  FADD R164, R163, R164 ;  /* 0x000000a4a3a47221 */ /* 0x010fe20000000000 */
[-C--:B------:R-:W-:Y:S01]  /*5da0*/  MOV R10, R3.reuse ;  /* 0x00000003000a7202 */ /* 0x080fe20000000f00 */
[--C-:B------:R-:W-:Y:S01]  /*5db0*/  IMAD.MOV.U32 R9, RZ, RZ, R4.reuse ;  /* 0x000000ffff097224 */ /* 0x100fe200078e0004 */
[----:B------:R-:W-:Y:S01]  /*5dc0*/  MOV R0, R3 ;  /* 0x0000000300007202 */ /* 0x000fe20000000f00 */
[----:B------:R-:W-:-:S02]  /*5dd0*/  IMAD.MOV.U32 R3, RZ, RZ, R4 ;  /* 0x000000ffff037224 */ /* 0x000fc400078e0004 */
[----:B------:R-:W-:Y:S01]  /*5de0*/  FFMA R11, R162, R11, R165 ;  /* 0x0000000ba20b7223 */ /* 0x000fe200000000a5 */
[----:B------:R-:W-:Y:S01]  /*5df0*/  FFMA R13, R238, R13, R161 ;  /* 0x0000000dee0d7223 */ /* 0x000fe200000000a1 */
[----:B------:R-:W-:Y:S01]  /*5e00*/  FFMA R14, R247, R14, R164 ;  /* 0x0000000ef70e7223 */ /* 0x000fe200000000a4 */
[----:B------:R-:W-:Y:S01]  /*5e10*/  LEA R2, R17, R2, 0x4 ;  /* 0x0000000211027211 */ /* 0x000fe200078e20ff */
[----:B------:R-:W-:Y:S01]  /*5e20*/  IMAD R5, R237, 0x10, R5 ;  /* 0x00000010ed057824 */ /* 0x000fe200078e0205 */
[----:B------:R-:W-:Y:S01]  /*5e30*/  MOV R4, R16 ;  /* 0x0000001000047202 */ /* 0x000fe20000000f00 */
[----:B------:R-:W-:Y:S02]  /*5e40*/  WARPGROUP.DEPBAR.LE gsb0, 0x0 ;  /* 0x00008000000079c5 */ /* 0x000fe40000010000 */
[----:B------:R-:W-:Y:S05]  /*5e50*/  @!P0 BRA `(.L_x_1) ;  /* 0xffffffe000e48947 */ /* 0x000fea000383ffff */
.L_x_0:
[----:B------:R-:W0:Y:S01]  /*5e60*/  S2R R3, SR_TID.X ;  /* 0x0000000000037919 */ /* 0x000e220000002100 */
[----:B------:R-:W-:Y:S01]  /*5e70*/  FSETP.GT.AND P3, PT, |R14|, 8.50705917302346158658e+37, PT ;  /* 0x7e8000000e00780b */ /* 0x000fe20003f64200 */
[----:B------:R-:W-:Y:S01]  /*5e80*/  FMUL R18, R83, 0.25 ;  /* 0x3e80000053127820 */ /* 0x000fe20000400000 */
[----:B------:R-:W-:Y:S01]  /*5e90*/  FSETP.GT.AND P1, PT, |R13|, 8.50705917302346158658e+37, PT ;  /* 0x7e8000000d00780b */ /* 0x000fe20003f24200 */
[----:B------:R-:W1:Y:S01]  /*5ea0*/  S2R R0, SR_TID.X ;  /* 0x0000000000007919 */ /* 0x000e620000002100 */
[----:B------:R-:W-:Y:S01]  /*5eb0*/  FSETP.GT.AND P0, PT, |R12|, 8.50705917302346158658e+37, PT ;  /* 0x7e8000000c00780b */ /* 0x000fe20003f04200 */
[----:B------:R-:W-:Y:S01]  /*5ec0*/  FMUL R15, R70, 0.25 ;  /* 0x3e800000460f7820 */ /* 0x000fe20000400000 */
[----:B------:R-:W-:Y:S01]  /*5ed0*/  FSEL R83, R18, R83, P3 ;  /* 0x0000005312537208 */ /* 0x000fe20001800000 */
[----:B------:R-:W-:Y:S01]  /*5ee0*/  FMUL R18, R71, 0.25 ;  /* 0x3e80000047127820 */ /* 0x000fe20000400000 */
[----:B------:R-:W-:Y:S01]  /*5ef0*/  FMUL R20, R79, 0.25 ;  /* 0x3e8000004f147820 */ /* 0x000fe20000400000 */
[----:B------:R-:W-:Y:S01]  /*5f00*/  FSETP.GEU.AND P5, PT, R13, 1.175494350822287508e-38, PT ;  /* 0x008000000d00780b */ /* 0x000fe20003fae000 */
[----:B------:R-:W-:Y:S01]  /*5f10*/  FMUL R19, R12, 8388608 ;  /* 0x4b0000000c137820 */ /* 0x000fe20000400000 */
[----:B------:R-:W-:Y:S01]  /*5f20*/  FSEL R70, R15, R70, P3 ;  /* 0x000000460f467208 */ /* 0x000fe20001800000 */
[----:B------:R-:W-:Y:S01]  /*5f30*/  FMUL R15, R50, 0.25 ;  /* 0x3e800000320f7820 */ /* 0x000fe20000400000 */
        /* <DEDUP_REMOVED lines=18> */
[C---:B0-----:R-:W-:Y:S01]  /*6060*/  IMAD.SHL.U32 R2, R3.reuse, 0x8, RZ ;  /* 0x0000000803027824 */ /* 0x041fe200078e00ff */
[C---:B------:R-:W-:Y:S01]  /*6070*/  SHF.L.U32 R4, R3.reuse, 0x6, RZ ;  /* 0x0000000603047819 */ /* 0x040fe200000006ff */
[----:B------:R-:W-:Y:S01]  /*6080*/  BAR.SYNC.DEFER_BLOCKING 0x0 ;  /* 0x0000000000007b1d */ /* 0x000fe20000010000 */
[----:B------:R-:W-:-:S02]  /*6090*/  LOP3.LUT R7, R3, 0xf, RZ, 0xc0, !PT ;  /* 0x0000000f03077812 */ /* 0x000fc400078ec0ff */
[----:B------:R-:W-:Y:S02]  /*60a0*/  LOP3.LUT R5, R4, 0x400, RZ, 0xc0, !PT ;  /* 0x0000040004057812 */ /* 0x000fe400078ec0ff */
[C---:B------:R-:W-:Y:S01]  /*60b0*/  LOP3.LUT R6, R2.reuse, 0x38, RZ, 0xc0, !PT ;  /* 0x0000003802067812 */ /* 0x040fe200078ec0ff */
[----:B------:R-:W-:Y:S01]  /*60c0*/  ULDC.64 UR8, c[0x0][0x270] ;  /* 0x00009c0000087ab9 */ /* 0x000fe20000000a00 */
[----:B------:R-:W-:Y:S01]  /*60d0*/  LOP3.LUT R2, R2, 0x300, RZ, 0xc0, !PT ;  /* 0x0000030002027812 */ /* 0x000fe200078ec0ff */
[----:B------:R-:W-:Y:S01]  /*60e0*/  UIMAD UR8, UR61, UR8, URZ ;  /* 0x000000083d0872a4 */ /* 0x000fe2000f8e023f */
[----:B------:R-:W-:Y:S02]  /*60f0*/  LEA R4, R7, UR4, 0x4 ;  /* 0x0000000407047c11 */ /* 0x000fe4000f8e20ff */
[----:B-1----:R-:W-:Y:S02]  /*6100*/  LOP3.LUT R7, R0, 0x70, RZ, 0xc0, !PT ;  /* 0x0000007000077812 */ /* 0x002fe400078ec0ff */
[----:B------:R-:W-:Y:S01]  /*6110*/  IADD3 R2, R2, R4, R5 ;  /* 0x0000000402027210 */ /* 0x000fe20007ffe005 */
[----:B------:R-:W-:Y:S01]  /*6120*/  FMUL R5, R86, 0.25 ;  /* 0x3e80000056057820 */ /* 0x000fe20000400000 */
[----:B------:R-:W-:-:S02]  /*6130*/  IADD3 R6, R6, UR4, RZ ;  /* 0x0000000406067c10 */ /* 0x000fc4000fffe0ff */
[----:B------:R-:W-:Y:S01]  /*6140*/  FSEL R43, R18, R43, P3 ;  /* 0x0000002b122b7208 */ /* 0x000fe20001800000 */
[----:B------:R-:W-:Y:S01]  /*6150*/  FMUL R18, R31, 0.25 ;  /* 0x3e8000001f127820 */ /* 0x000fe20000400000 */
[----:B------:R-:W-:Y:S01]  /*6160*/  LEA R4, R7, R6, 0x2 ;  /* 0x0000000607047211 */ /* 0x000fe200078e10ff */
[----:B------:R-:W-:Y:S01]  /*6170*/  FMUL R6, R87, 0.25 ;  /* 0x3e80000057067820 */ /* 0x000fe20000400000 */
[----:B------:R-:W-:Y:S01]  /*6180*/  FSEL R86, R5, R86, P3 ;  /* 0x0000005605567208 */ /* 0x000fe20001800000 */
[----:B------:R-:W-:Y:S01]  /*6190*/  FMUL R5, R78, 0.25 ;  /* 0x3e8000004e057820 */ /* 0x000fe20000400000 */
        /* <DEDUP_REMOVED lines=142> */
[----:B------:R-:W-:Y:S01]  /*6a80*/  IMAD.MOV.U32 R5, RZ, RZ, R11 ;  /* 0x000000ffff057224 */ /* 0x000fe200078e000b */
[----:B------:R-:W-:Y:S01]  /*6a90*/  FSEL R115, R18, R115, P0 ;  /* 0x0000007312737208 */ /* 0x000fe20000000000 */
[----:B------:R-:W-:Y:S01]  /*6aa0*/  FMUL R18, R107, 0.25 ;  /* 0x3e8000006b127820 */ /* 0x000fe20000400000 */
[----:B------:R-:W-:Y:S01]  /*6ab0*/  FSEL R98, R7, R98, P0 ;  /* 0x0000006207627208 */ /* 0x000fe20000000000 */
[----:B------:R-:W-:Y:S01]  /*6ac0*/  FMUL R7, R148, 0.25 ;  /* 0x3e80000094077820 */ /* 0x000fe20000400000 */
[----:B------:R-:W-:Y:S01]  /*6ad0*/  FSEL R99, R6, R99, P0 ;  /* 0x0000006306637208 */ /* 0x000fe20000000000 */
[----:B------:R-:W-:Y:S01]  /*6ae0*/  FMUL R6, R149, 0.25 ;  /* 0x3e80000095067820 */ /* 0x000fe20000400000 */
[----:B------:R-:W-:Y:S01]  /*6af0*/  FSETP.GT.AND P2, PT, |R5|, 8.50705917302346158658e+37, PT ;  /* 0x7e8000000500780b */ /* 0x000fe20003f44200 */
        /* <DEDUP_REMOVED lines=67> */
[----:B------:R-:W-:-:S02]  /*6f30*/  FSEL R93, R6, R93, P2 ;  /* 0x0000005d065d7208 */ /* 0x000fc40001000000 */
[----:B------:R-:W-:Y:S02]  /*6f40*/  FSEL R94, R15, R94, P0 ;  /* 0x0000005e0f5e7208 */ /* 0x000fe40000000000 */
[----:B------:R-:W-:Y:S01]  /*6f50*/  FSEL R6, R18, R89, P2 ;  /* 0x0000005912067208 */ /* 0x000fe20001000000 */
[C---:B------:R-:W-:Y:S01]  /*6f60*/  FMUL R18, R5.reuse, 8388608 ;  /* 0x4b00000005127820 */ /* 0x040fe20000400000 */
[----:B------:R-:W-:Y:S02]  /*6f70*/  SHF.R.U32.HI R15, RZ, 0x1, R0 ;  /* 0x00000001ff0f7819 */ /* 0x000fe40000011600 */
[----:B------:R-:W-:Y:S02]  /*6f80*/  FSETP.GEU.AND P4, PT, R5, 1.175494350822287508e-38, PT ;  /* 0x008000000500780b */ /* 0x000fe40003f8e000 */
[----:B------:R-:W-:Y:S02]  /*6f90*/  FSEL R92, R7, R92, P2 ;  /* 0x0000005c075c7208 */ /* 0x000fe40001000000 */
[----:B------:R-:W-:-:S02]  /*6fa0*/  FSEL R7, R11, R88, P2 ;  /* 0x000000580b077208 */ /* 0x000fc40001000000 */
[----:B------:R-:W-:Y:S01]  /*6fb0*/  LOP3.LUT R11, R15, 0x4, RZ, 0xc0, !PT ;  /* 0x000000040f0b7812 */ /* 0x000fe200078ec0ff */
[----:B------:R-:W-:Y:S01]  /*6fc0*/  FMUL R15, R14, 8388608 ;  /* 0x4b0000000e0f7820 */ /* 0x000fe20000400000 */
[----:B------:R-:W-:Y:S01]  /*6fd0*/  FSEL R17, R18, R5, !P4 ;  /* 0x0000000512117208 */ /* 0x000fe20006000000 */
[----:B------:R-:W-:Y:S01]  /*6fe0*/  FMUL R18, R13, 8388608 ;  /* 0x4b0000000d127820 */ /* 0x000fe20000400000 */
[----:B------:R-:W-:Y:S02]  /*6ff0*/  FSEL R153, RZ, -23, P4 ;  /* 0xc1b80000ff997808 */ /* 0x000fe40002000000 */
[----:B------:R-:W-:Y:S02]  /*7000*/  FSETP.GEU.AND P4, PT, R14, 1.175494350822287508e-38, PT ;  /* 0x008000000e00780b */ /* 0x000fe40003f8e000 */
[----:B------:R-:W-:Y:S02]  /*7010*/  FSETP.GEU.AND P6, PT, R12, 1.175494350822287508e-38, PT ;  /* 0x008000000c00780b */ /* 0x000fe40003fce000 */
[----:B------:R-:W-:-:S02]  /*7020*/  FSEL R15, R15, R14, !P4 ;  /* 0x0000000e0f0f7208 */ /* 0x000fc40006000000 */
[----:B------:R-:W-:Y:S02]  /*7030*/  FSEL R155, RZ, -23, P4 ;  /* 0xc1b80000ff9b7808 */ /* 0x000fe40002000000 */
[C---:B------:R-:W-:Y:S02]  /*7040*/  FSETP.GEU.AND P4, PT, |R13|.reuse, 1.175494350822287508e-38, PT ;  /* 0x008000000d00780b */ /* 0x040fe40003f8e200 */
[----:B------:R-:W-:Y:S01]  /*7050*/  FSEL R18, R18, R13, !P5 ;  /* 0x0000000d12127208 */ /* 0x000fe20006800000 */
[----:B------:R-:W-:Y:S01]  /*7060*/  @P1 FMUL R13, R13, 0.25 ;  /* 0x3e8000000d0d1820 */ /* 0x000fe20000400000 */
[----:B------:R-:W-:Y:S02]  /*7070*/  FSEL R19, R19, R12, !P6 ;  /* 0x0000000c13137208 */ /* 0x000fe40007000000 */
[----:B------:R-:W-:Y:S01]  /*7080*/  FSEL R89, RZ, -23, P6 ;  /* 0xc1b80000ff597808 */ /* 0x000fe20003000000 */
[----:B------:R-:W-:Y:S01]  /*7090*/  VIADD R23, R18, 0xc0cafb0d ;  /* 0xc0cafb0d12177836 */ /* 0x000fe20000000000 */
[C---:B------:R-:W-:Y:S01]  /*70a0*/  FSETP.GEU.AND P6, PT, |R14|.reuse, 1.175494350822287508e-38, PT ;  /* 0x008000000e00780b */ /* 0x040fe20003fce200 */
[----:B------:R-:W-:Y:S01]  /*70b0*/  @P3 FMUL R14, R14, 0.25 ;  /* 0x3e8000000e0e3820 */ /* 0x000fe20000400000 */
[----:B------:R-:W-:Y:S01]  /*70c0*/  FSEL R143, R20, R143, P0 ;  /* 0x0000008f148f7208 */ /* 0x000fe20000000000 */
[----:B------:R-:W-:Y:S01]  /*70d0*/  FMUL R20, R123, 0.25 ;  /* 0x3e8000007b147820 */ /* 0x000fe20000400000 */
[----:B------:R-:W-:Y:S01]  /*70e0*/  IADD3 R11, R11, R4, RZ ;  /* 0x000000040b0b7210 */ /* 0x000fe20007ffe0ff */
[----:B------:R-:W-:Y:S01]  /*70f0*/  @!P4 FMUL R13, R13, 16777216 ;  /* 0x4b8000000d0dc820 */ /* 0x000fe20000400000 */
[C---:B------:R-:W-:Y:S01]  /*7100*/  FSETP.GEU.AND P3, PT, |R12|.reuse, 1.175494350822287508e-38, PT ;  /* 0x008000000c00780b */ /* 0x040fe20003f6e200 */
[----:B------:R-:W-:Y:S01]  /*7110*/  @P0 FMUL R12, R12, 0.25 ;  /* 0x3e8000000c0c0820 */ /* 0x000fe20000400000 */
[----:B------:R-:W-:Y:S01]  /*7120*/  FSETP.GEU.AND P1, PT, |R5|, 1.175494350822287508e-38, PT ;  /* 0x008000000500780b */ /* 0x000fe20003f2e200 */
[----:B------:R-:W0:Y:S01]  /*7130*/  MUFU.RCP R4, R13 ;  /* 0x0000000d00047308 */ /* 0x000e220000001000 */
[----:B------:R-:W-:Y:S01]  /*7140*/  IADD3 R88, R17, -0x3f3504f3, RZ ;  /* 0xc0cafb0d11587810 */ /* 0x000fe20007ffe0ff */
[----:B------:R-:W-:Y:S01]  /*7150*/  @P2 FMUL R5, R5, 0.25 ;  /* 0x3e80000005052820 */ /* 0x000fe20000400000 */
[----:B------:R-:W-:Y:S01]  /*7160*/  FSEL R123, R20, R123, P0 ;  /* 0x0000007b147b7208 */ /* 0x000fe20000000000 */
[----:B------:R-:W-:Y:S01]  /*7170*/  FMUL R20, R103, 0.25 ;  /* 0x3e80000067147820 */ /* 0x000fe20000400000 */
[----:B------:R-:W-:Y:S01]  /*7180*/  IADD3 R22, R15, -0x3f3504f3, RZ ;  /* 0xc0cafb0d0f167810 */ /* 0x000fe20007ffe0ff */
[----:B------:R-:W-:Y:S01]  /*7190*/  @!P6 FMUL R14, R14, 16777216 ;  /* 0x4b8000000e0ee820 */ /* 0x000fe20000400000 */
[----:B------:R-:W-:Y:S01]  /*71a0*/  LOP3.LUT R88, R88, 0xff800000, RZ, 0xc0, !PT ;  /* 0xff80000058587812 */ /* 0x000fe200078ec0ff */
[----:B------:R-:W-:Y:S01]  /*71b0*/  @!P4 FMUL R24, R24, 16777216 ;  /* 0x4b8000001818c820 */ /* 0x000fe20000400000 */
[----:B------:R-:W-:Y:S01]  /*71c0*/  LOP3.LUT R22, R22, 0xff800000, RZ, 0xc0, !PT ;  /* 0xff80000016167812 */ /* 0x000fe200078ec0ff */
[----:B------:R-:W-:Y:S01]  /*71d0*/  @!P3 FMUL R12, R12, 16777216 ;  /* 0x4b8000000c0cb820 */ /* 0x000fe20000400000 */
[----:B------:R-:W-:Y:S01]  /*71e0*/  FSEL R103, R20, R103, P0 ;  /* 0x0000006714677208 */ /* 0x000fe20000000000 */
[----:B------:R-:W-:Y:S01]  /*71f0*/  @!P1 FMUL R5, R5, 16777216 ;  /* 0x4b80000005059820 */ /* 0x000fe20000400000 */
[----:B------:R-:W-:Y:S01]  /*7200*/  I2FP.F32.S32 R20, R88 ;  /* 0x0000005800147245 */ /* 0x000fe20000201400 */
[----:B------:R-:W1:Y:S01]  /*7210*/  MUFU.RCP R14, R14 ;  /* 0x0000000e000e7308 */ /* 0x000e620000001000 */
[----:B------:R-:W-:Y:S01]  /*7220*/  I2FP.F32.S32 R158, R22 ;  /* 0x00000016009e7245 */ /* 0x000fe20000201400 */
[----:B------:R-:W-:Y:S01]  /*7230*/  @!P6 FMUL R87, R87, 16777216 ;  /* 0x4b8000005757e820 */ /* 0x000fe20000400000 */
[----:B------:R-:W-:Y:S01]  /*7240*/  @!P6 FMUL R86, R86, 16777216 ;  /* 0x4b8000005656e820 */ /* 0x000fe20000400000 */
[----:B------:R-:W-:Y:S01]  /*7250*/  FFMA.FTZ R153, R20, 1.1920928955078125e-07, R153 ;  /* 0x3400000014997823 */ /* 0x000fe20000010099 */
[----:B------:R-:W-:Y:S01]  /*7260*/  @!P6 FMUL R83, R83, 16777216 ;  /* 0x4b8000005353e820 */ /* 0x000fe20000400000 */
[----:B------:R-:W-:Y:S01]  /*7270*/  FFMA.FTZ R20, R158, 1.1920928955078125e-07, R155 ;  /* 0x340000009e147823 */ /* 0x000fe2000001009b */
[----:B0-----:R-:W-:Y:S01]  /*7280*/  FMUL R155, R4, R24 ;  /* 0x00000018049b7220 */ /* 0x001fe20000400000 */
[----:B------:R-:W-:Y:S01]  /*7290*/  MUFU.RCP R12, R12 ;  /* 0x0000000c000c7308 */ /* 0x000fe20000001000 */
[----:B------:R-:W-:Y:S01]  /*72a0*/  @!P6 FMUL R82, R82, 16777216 ;  /* 0x4b8000005252e820 */ /* 0x000fe20000400000 */
[----:B------:R-:W-:Y:S01]  /*72b0*/  @!P6 FMUL R79, R79, 16777216 ;  /* 0x4b8000004f4fe820 */ /* 0x000fe20000400000 */
[----:B------:R-:W-:Y:S01]  /*72c0*/  @!P6 FMUL R78, R78, 16777216 ;  /* 0x4b8000004e4ee820 */ /* 0x000fe20000400000 */
[----:B------:R-:W-:Y:S01]  /*72d0*/  @!P6 FMUL R75, R75, 16777216 ;  /* 0x4b8000004b4be820 */ /* 0x000fe20000400000 */
[----:B------:R-:W-:Y:S01]  /*72e0*/  @!P6 FMUL R74, R74, 16777216 ;  /* 0x4b8000004a4ae820 */ /* 0x000fe20000400000 */
[----:B------:R-:W-:Y:S01]  /*72f0*/  @!P6 FMUL R71, R71, 16777216 ;  /* 0x4b8000004747e820 */ /* 0x000fe20000400000 */
[----:B------:R-:W-:Y:S01]  /*7300*/  @!P6 FMUL R70, R70, 16777216 ;  /* 0x4b8000004646e820 */ /* 0x000fe20000400000 */
[----:B------:R-:W0:Y:S01]  /*7310*/  MUFU.RCP R24, R5 ;  /* 0x0000000500187308 */ /* 0x000e220000001000 */
[----:B------:R-:W-:Y:S01]  /*7320*/  @!P6 FMUL R67, R67, 16777216 ;  /* 0x4b8000004343e820 */ /* 0x000fe20000400000 */
        /* <DEDUP_REMOVED lines=54> */
[C---:B-1----:R-:W-:Y:S01]  /*7690*/  FMUL R87, R14.reuse, R87 ;  /* 0x000000570e577220 */ /* 0x042fe20000400000 */
[C---:B------:R-:W-:Y:S01]  /*76a0*/  FMUL R86, R14.reuse, R86 ;  /* 0x000000560e567220 */ /* 0x040fe20000400000 */
        /* <DEDUP_REMOVED lines=28> */
[----:B------:R-:W-:Y:S01]  /*7870*/  FMUL R27, R14, R27 ;  /* 0x0000001b0e1b7220 */ /* 0x000fe20000400000 */
[----:B------:R-:W-:Y:S01]  /*7880*/  @!P3 FMUL R91, R91, 16777216 ;  /* 0x4b8000005b5bb820 */ /* 0x000fe20000400000 */
[----:B------:R-:W-:Y:S01]  /*7890*/  @!P3 FMUL R90, R90, 16777216 ;  /* 0x4b8000005a5ab820 */ /* 0x000fe20000400000 */
[----:B------:R-:W-:Y:S01]  /*78a0*/  FMUL R14, R14, R26 ;  /* 0x0000001a0e0e7220 */ /* 0x000fe20000400000 */
        /* <DEDUP_REMOVED lines=31> */
[----:B------:R-:W-:Y:S01]  /*7aa0*/  LOP3.LUT R23, R23, 0xff800000, RZ, 0xc0, !PT ;  /* 0xff80000017177812 */ /* 0x000fe200078ec0ff */
[C---:B0-----:R-:W-:Y:S01]  /*7ab0*/  FMUL R4, R24.reuse, R6 ;  /* 0x0000000618047220 */ /* 0x041fe20000400000 */
[----:B------:R-:W-:Y:S01]  /*7ac0*/  FMUL R7, R24, R7 ;  /* 0x0000000718077220 */ /* 0x000fe20000400000 */
[C---:B------:R-:W-:Y:S01]  /*7ad0*/  FMUL R5, R12.reuse, R91 ;  /* 0x0000005b0c057220 */ /* 0x040fe20000400000 */
[----:B------:R-:W-:Y:S01]  /*7ae0*/  FMUL R90, R12, R90 ;  /* 0x0000005a0c5a7220 */ /* 0x000fe20000400000 */
[----:B------:R-:W-:Y:S01]  /*7af0*/  IADD3 R88, R17, -R88, RZ ;  /* 0x8000005811587210 */ /* 0x000fe20007ffe0ff */
[----:B------:R-:W-:Y:S01]  /*7b00*/  @!P1 FMUL R149, R149, 16777216 ;  /* 0x4b80000095959820 */ /* 0x000fe20000400000 */
[----:B------:R-:W-:Y:S01]  /*7b10*/  I2FP.F32.S32 R156, R23 ;  /* 0x00000017009c7245 */ /* 0x000fe20000201400 */
[----:B------:R-:W-:Y:S01]  /*7b20*/  IMAD.IADD R23, R18, 0x1, -R23 ;  /* 0x0000000112177824 */ /* 0x000fe200078e0a17 */
[----:B------:R-:W-:Y:S01]  /*7b30*/  IADD3 R152, R19, -0x3f3504f3, RZ ;  /* 0xc0cafb0d13987810 */ /* 0x000fe20007ffe0ff */
[----:B------:R-:W-:Y:S01]  /*7b40*/  FADD R88, R88, -1 ;  /* 0xbf80000058587421 */ /* 0x000fe20000000000 */
[----:B------:R-:W-:Y:S01]  /*7b50*/  F2FP.BF16.F32.PACK_AB R4, R4, R7 ;  /* 0x000000070404723e */ /* 0x000fe200000010ff */
[----:B------:R-:W-:Y:S01]  /*7b60*/  FADD R23, R23, -1 ;  /* 0xbf80000017177421 */ /* 0x000fe20000000000 */
[----:B------:R-:W-:Y:S01]  /*7b70*/  F2FP.BF16.F32.PACK_AB R5, R5, R90 ;  /* 0x0000005a0505723e */ /* 0x000fe200000010ff */
[----:B------:R-:W-:Y:S01]  /*7b80*/  @!P1 FMUL R148, R148, 16777216 ;  /* 0x4b80000094949820 */ /* 0x000fe20000400000 */
[----:B------:R-:W-:Y:S01]  /*7b90*/  F2FP.BF16.F32.PACK_AB R6, R32, R155 ;  /* 0x0000009b2006723e */ /* 0x000fe200000010ff */
[----:B------:R-:W-:Y:S01]  /*7ba0*/  @!P1 FMUL R145, R145, 16777216 ;  /* 0x4b80000091919820 */ /* 0x000fe20000400000 */
[----:B------:R-:W-:Y:S01]  /*7bb0*/  F2FP.BF16.F32.PACK_AB R7, R27, R14 ;  /* 0x0000000e1b07723e */ /* 0x000fe200000010ff */
[----:B------:R-:W-:Y:S01]  /*7bc0*/  IMAD.MOV.U32 R27, RZ, RZ, 0x3dc6b27f ;  /* 0x3dc6b27fff1b7424 */ /* 0x000fe200078e00ff */
[----:B------:R-:W-:Y:S01]  /*7bd0*/  LOP3.LUT R152, R152, 0xff800000, RZ, 0xc0, !PT ;  /* 0xff80000098987812 */ /* 0x000fe200078ec0ff */
[----:B------:R-:W-:Y:S01]  /*7be0*/  @!P1 FMUL R144, R144, 16777216 ;  /* 0x4b80000090909820 */ /* 0x000fe20000400000 */
[----:B------:R-:W-:Y:S01]  /*7bf0*/  IADD3 R22, R15, -R22, RZ ;  /* 0x800000160f167210 */ /* 0x000fe20007ffe0ff */
[----:B------:R0:W-:Y:S01]  /*7c00*/  STSM.16.M88.4 [R2], R4 ;  /* 0x0000000402007844 */ /* 0x0001e20000000200 */
[-C--:B------:R-:W-:Y:S01]  /*7c10*/  I2FP.F32.S32 R154, R152.reuse ;  /* 0x00000098009a7245 */ /* 0x080fe20000201400 */
[----:B------:R-:W-:Y:S01]  /*7c20*/  @!P1 FMUL R141, R141, 16777216 ;  /* 0x4b8000008d8d9820 */ /* 0x000fe20000400000 */
[----:B------:R-:W-:Y:S01]  /*7c30*/  IADD3 R152, R19, -R152, RZ ;  /* 0x8000009813987210 */ /* 0x000fe20007ffe0ff */
[----:B------:R-:W-:Y:S01]  /*7c40*/  FADD R22, R22, -1 ;  /* 0xbf80000016167421 */ /* 0x000fe20000000000 */
[----:B------:R-:W-:Y:S01]  /*7c50*/  ISETP.GE.U32.AND P0, PT, R17, 0x7f800000, PT ;  /* 0x7f8000001100780c */ /* 0x000fe20003f06070 */
[----:B------:R-:W-:Y:S01]  /*7c60*/  @!P1 FMUL R140, R140, 16777216 ;  /* 0x4b8000008c8c9820 */ /* 0x000fe20000400000 */
[----:B------:R-:W-:Y:S01]  /*7c70*/  FSEL R21, RZ, -23, P5 ;  /* 0xc1b80000ff157808 */ /* 0x000fe20002800000 */
[----:B------:R-:W-:Y:S01]  /*7c80*/  FADD R152, R152, -1 ;  /* 0xbf80000098987421 */ /* 0x000fe20000000000 */
[----:B------:R-:W-:Y:S01]  /*7c90*/  @!P1 FMUL R137, R137, 16777216 ;  /* 0x4b80000089899820 */ /* 0x000fe20000400000 */
[----:B------:R-:W-:Y:S01]  /*7ca0*/  @!P1 FMUL R136, R136, 16777216 ;  /* 0x4b80000088889820 */ /* 0x000fe20000400000 */
[----:B------:R-:W-:Y:S01]  /*7cb0*/  @!P1 FMUL R133, R133, 16777216 ;  /* 0x4b80000085859820 */ /* 0x000fe20000400000 */
[----:B------:R-:W-:Y:S01]  /*7cc0*/  @!P1 FMUL R132, R132, 16777216 ;  /* 0x4b80000084849820 */ /* 0x000fe20000400000 */
[----:B------:R-:W-:Y:S01]  /*7cd0*/  @!P1 FMUL R129, R129, 16777216 ;  /* 0x4b80000081819820 */ /* 0x000fe20000400000 */
[----:B------:R-:W-:Y:S01]  /*7ce0*/  @!P1 FMUL R128, R128, 16777216 ;  /* 0x4b80000080809820 */ /* 0x000fe20000400000 */
[----:B------:R-:W-:Y:S01]  /*7cf0*/  @!P1 FMUL R125, R125, 16777216 ;  /* 0x4b8000007d7d9820 */ /* 0x000fe20000400000 */
[-C--:B0-----:R-:W-:Y:S01]  /*7d00*/  FFMA.FTZ R5, R88, R27.reuse, -0.16845393180847167969 ;  /* 0xbe2c7f3058057423 */ /* 0x081fe2000001001b */
[CC--:B------:R-:W-:Y:S01]  /*7d10*/  FFMA.FTZ R4, R23.reuse, R27.reuse, -0.16845393180847167969 ;  /* 0xbe2c7f3017047423 */ /* 0x0c0fe2000001001b */
[-C--:B------:R-:W-:Y:S01]  /*7d20*/  FFMA.FTZ R7, R152, R27.reuse, -0.16845393180847167969 ;  /* 0xbe2c7f3098077423 */ /* 0x080fe2000001001b */
[----:B------:R-:W-:Y:S01]  /*7d30*/  FFMA.FTZ R27, R22, R27, -0.16845393180847167969 ;  /* 0xbe2c7f30161b7423 */ /* 0x000fe2000001001b */
[----:B------:R-:W-:Y:S01]  /*7d40*/  FFMA.FTZ R5, R88, R5, 0.1716887056827545166 ;  /* 0x3e2fcf2a58057423 */ /* 0x000fe20000010005 */
[C---:B------:R-:W-:Y:S01]  /*7d50*/  FFMA.FTZ R4, R23.reuse, R4, 0.1716887056827545166 ;  /* 0x3e2fcf2a17047423 */ /* 0x040fe20000010004 */
[----:B------:R-:W-:Y:S01]  /*7d60*/  FFMA.FTZ R7, R152, R7, 0.1716887056827545166 ;  /* 0x3e2fcf2a98077423 */ /* 0x000fe20000010007 */
[----:B------:R-:W-:Y:S01]  /*7d70*/  FFMA.FTZ R27, R22, R27, 0.1716887056827545166 ;  /* 0x3e2fcf2a161b7423 */ /* 0x000fe2000001001b */
[----:B------:R-:W-:Y:S01]  /*7d80*/  FFMA.FTZ R5, R88, R5, -0.17900948226451873779 ;  /* 0xbe374e4358057423 */ /* 0x000fe20000010005 */
[C---:B------:R-:W-:Y:S01]  /*7d90*/  FFMA.FTZ R4, R23.reuse, R4, -0.17900948226451873779 ;  /* 0xbe374e4317047423 */ /* 0x040fe20000010004 */
[----:B------:R-:W-:Y:S01]  /*7da0*/  FFMA.FTZ R7, R152, R7, -0.17900948226451873779 ;  /* 0xbe374e4398077423 */ /* 0x000fe20000010007 */
[----:B------:R-:W-:Y:S01]  /*7db0*/  FFMA.FTZ R27, R22, R27, -0.17900948226451873779 ;  /* 0xbe374e43161b7423 */ /* 0x000fe2000001001b */
[----:B------:R-:W-:Y:S01]  /*7dc0*/  FFMA.FTZ R5, R88, R5, 0.20512372255325317383 ;  /* 0x3e520bf458057423 */ /* 0x000fe20000010005 */
[C---:B------:R-:W-:Y:S01]  /*7dd0*/  FFMA.FTZ R4, R23.reuse, R4, 0.20512372255325317383 ;  /* 0x3e520bf417047423 */ /* 0x040fe20000010004 */
[----:B------:R-:W-:Y:S01]  /*7de0*/  FFMA.FTZ R7, R152, R7, 0.20512372255325317383 ;  /* 0x3e520bf498077423 */ /* 0x000fe20000010007 */
[----:B------:R-:W-:Y:S01]  /*7df0*/  FFMA.FTZ R27, R22, R27, 0.20512372255325317383 ;  /* 0x3e520bf4161b7423 */ /* 0x000fe2000001001b */
[----:B------:R-:W-:Y:S01]  /*7e00*/  FFMA.FTZ R5, R88, R5, -0.24046532809734344482 ;  /* 0xbe763c8b58057423 */ /* 0x000fe20000010005 */
[C---:B------:R-:W-:Y:S01]  /*7e10*/  FFMA.FTZ R4, R23.reuse, R4, -0.24046532809734344482 ;  /* 0xbe763c8b17047423 */ /* 0x040fe20000010004 */
[----:B------:R-:W-:Y:S01]  /*7e20*/  FFMA.FTZ R7, R152, R7, -0.24046532809734344482 ;  /* 0xbe763c8b98077423 */ /* 0x000fe20000010007 */
[----:B------:R-:W-:Y:S01]  /*7e30*/  FFMA.FTZ R27, R22, R27, -0.24046532809734344482 ;  /* 0xbe763c8b161b7423 */ /* 0x000fe2000001001b */
[----:B------:R-:W-:Y:S01]  /*7e40*/  FFMA.FTZ R5, R88, R5, 0.28857114911079406738 ;  /* 0x3e93bf9958057423 */ /* 0x000fe20000010005 */
[C---:B------:R-:W-:Y:S01]  /*7e50*/  FFMA.FTZ R4, R23.reuse, R4, 0.28857114911079406738 ;  /* 0x3e93bf9917047423 */ /* 0x040fe20000010004 */
[----:B------:R-:W-:Y:S01]  /*7e60*/  FFMA.FTZ R7, R152, R7, 0.28857114911079406738 ;  /* 0x3e93bf9998077423 */ /* 0x000fe20000010007 */
[----:B------:R-:W-:Y:S01]  /*7e70*/  FFMA.FTZ R27, R22, R27, 0.28857114911079406738 ;  /* 0x3e93bf99161b7423 */ /* 0x000fe2000001001b */
[----:B------:R-:W-:Y:S01]  /*7e80*/  FFMA.FTZ R5, R88, R5, -0.36067417263984680176 ;  /* 0xbeb8aa4958057423 */ /* 0x000fe20000010005 */
[C---:B------:R-:W-:Y:S01]  /*7e90*/  FFMA.FTZ R4, R23.reuse, R4, -0.36067417263984680176 ;  /* 0xbeb8aa4917047423 */ /* 0x040fe20000010004 */
[----:B------:R-:W-:Y:S01]  /*7ea0*/  FFMA.FTZ R7, R152, R7, -0.36067417263984680176 ;  /* 0xbeb8aa4998077423 */ /* 0x000fe20000010007 */
[----:B------:R-:W-:Y:S01]  /*7eb0*/  FFMA.FTZ R27, R22, R27, -0.36067417263984680176 ;  /* 0xbeb8aa49161b7423 */ /* 0x000fe2000001001b */
[----:B------:R-:W-:Y:S01]  /*7ec0*/  FFMA.FTZ R5, R88, R5, 0.48089820146560668945 ;  /* 0x3ef6384a58057423 */ /* 0x000fe20000010005 */
[C---:B------:R-:W-:Y:S01]  /*7ed0*/  FFMA.FTZ R4, R23.reuse, R4, 0.48089820146560668945 ;  /* 0x3ef6384a17047423 */ /* 0x040fe20000010004 */
[----:B------:R-:W-:Y:S01]  /*7ee0*/  FFMA.FTZ R7, R152, R7, 0.48089820146560668945 ;  /* 0x3ef6384a98077423 */ /* 0x000fe20000010007 */
[----:B------:R-:W-:Y:S01]  /*7ef0*/  FFMA.FTZ R27, R22, R27, 0.48089820146560668945 ;  /* 0x3ef6384a161b7423 */ /* 0x000fe2000001001b */
[----:B------:R-:W-:Y:S01]  /*7f00*/  FFMA.FTZ R5, R88, R5, -0.72134751081466674805 ;  /* 0xbf38aa3b58057423 */ /* 0x000fe20000010005 */
[----:B------:R-:W-:Y:S01]  /*7f10*/  FFMA.FTZ R4, R23, R4, -0.72134751081466674805 ;  /* 0xbf38aa3b17047423 */ /* 0x000fe20000010004 */
[----:B------:R-:W-:Y:S01]  /*7f20*/  @!P1 FMUL R124, R124, 16777216 ;  /* 0x4b8000007c7c9820 */ /* 0x000fe20000400000 */
[----:B------:R-:W-:Y:S01]  /*7f30*/  @!P1 FMUL R121, R121, 16777216 ;  /* 0x4b80000079799820 */ /* 0x000fe20000400000 */
[----:B------:R-:W-:Y:S01]  /*7f40*/  FMUL R5, R88, R5 ;  /* 0x0000000558057220 */ /* 0x000fe20000400000 */
[----:B------:R-:W-:Y:S01]  /*7f50*/  FMUL R4, R23, R4 ;  /* 0x0000000417047220 */ /* 0x000fe20000400000 */
[----:B------:R-:W-:Y:S01]  /*7f60*/  @!P1 FMUL R120, R120, 16777216 ;  /* 0x4b80000078789820 */ /* 0x000fe20000400000 */
[----:B------:R-:W-:Y:S01]  /*7f70*/  @!P1 FMUL R117, R117, 16777216 ;  /* 0x4b80000075759820 */ /* 0x000fe20000400000 */
[----:B------:R-:W-:Y:S01]  /*7f80*/  FMUL R5, R88, R5 ;  /* 0x0000000558057220 */ /* 0x000fe20000400000 */
[----:B------:R-:W-:Y:S01]  /*7f90*/  FMUL R4, R23, R4 ;  /* 0x0000000417047220 */ /* 0x000fe20000400000 */
        /* <DEDUP_REMOVED lines=13> */
[----:B------:R-:W-:Y:S01]  /*8070*/  ISETP.GE.U32.AND P1, PT, R19, 0x7f800000, PT ;  /* 0x7f8000001300780c */ /* 0x000fe20003f26070 */
[----:B------:R-:W-:Y:S01]  /*8080*/  FFMA.FTZ R7, R152, R7, -0.72134751081466674805 ;  /* 0xbf38aa3b98077423 */ /* 0x000fe20000010007 */
[----:B------:R-:W-:Y:S01]  /*8090*/  ISETP.GE.U32.AND P5, PT, R18, 0x7f800000, PT ;  /* 0x7f8000001200780c */ /* 0x000fe20003fa6070 */
[----:B------:R-:W-:Y:S01]  /*80a0*/  FFMA.FTZ R27, R22, R27, -0.72134751081466674805 ;  /* 0xbf38aa3b161b7423 */ /* 0x000fe2000001001b */
[----:B------:R-:W-:Y:S01]  /*80b0*/  ISETP.GE.U32.AND P4, PT, R15, 0x7f800000, PT ;  /* 0x7f8000000f00780c */ /* 0x000fe20003f86070 */
[----:B------:R-:W-:Y:S01]  /*80c0*/  FFMA.FTZ R88, R88, 1.4426950216293334961, R5 ;  /* 0x3fb8aa3b58587823 */ /* 0x000fe20000010005 */
[----:B------:R-:W-:Y:S01]  /*80d0*/  FFMA.FTZ R21, R156, 1.1920928955078125e-07, R21 ;  /* 0x340000009c157823 */ /* 0x000fe20000010015 */
[----:B------:R-:W-:Y:S01]  /*80e0*/  FFMA.FTZ R4, R23, 1.4426950216293334961, R4 ;  /* 0x3fb8aa3b17047823 */ /* 0x000fe20000010004 */
[----:B------:R-:W-:Y:S01]  /*80f0*/  FMUL R7, R152, R7 ;  /* 0x0000000798077220 */ /* 0x000fe20000400000 */
[----:B------:R-:W-:Y:S01]  /*8100*/  FMUL R27, R22, R27 ;  /* 0x0000001b161b7220 */ /* 0x000fe20000400000 */
[----:B------:R-:W-:Y:S01]  /*8110*/  FADD R153, R153, R88 ;  /* 0x0000005899997221 */ /* 0x000fe20000000000 */
[----:B------:R-:W-:Y:S01]  /*8120*/  FADD R88, R21, R4 ;  /* 0x0000000415587221 */ /* 0x000fe20000000000 */
[----:B------:R-:W-:Y:S01]  /*8130*/  @P0 MOV R4, 0x7f800000 ;  /* 0x7f80000000040802 */ /* 0x000fe20000000f00 */
[----:B------:R-:W-:Y:S01]  /*8140*/  FMUL R7, R152, R7 ;  /* 0x0000000798077220 */ /* 0x000fe20000400000 */
[----:B------:R-:W-:Y:S01]  /*8150*/  FMUL R27, R22, R27 ;  /* 0x0000001b161b7220 */ /* 0x000fe20000400000 */
[----:B------:R-:W-:Y:S01]  /*8160*/  LOP3.LUT R3, R3, 0x7f, RZ, 0xc0, !PT ;  /* 0x0000007f03037812 */ /* 0x000fe200078ec0ff */
[----:B------:R-:W-:Y:S01]  /*8170*/  FFMA.FTZ R89, R154, 1.1920928955078125e-07, R89 ;  /* 0x340000009a597823 */ /* 0x000fe20000010059 */
[----:B------:R-:W-:Y:S01]  /*8180*/  @P0 FFMA.FTZ R153, R17, R4, +INF ;  /* 0x7f80000011990423 */ /* 0x000fe20000010004 */
[----:B------:R-:W-:Y:S01]  /*8190*/  FFMA.FTZ R152, R152, 1.4426950216293334961, R7 ;  /* 0x3fb8aa3b98987823 */ /* 0x000fe20000010007 */
[----:B------:R-:W-:Y:S01]  /*81a0*/  FFMA.FTZ R27, R22, 1.4426950216293334961, R27 ;  /* 0x3fb8aa3b161b7823 */ /* 0x000fe2000001001b */
[----:B------:R-:W-:Y:S01]  /*81b0*/  @P1 IMAD.MOV.U32 R6, RZ, RZ, 0x7f800000 ;  /* 0x7f800000ff061424 */ /* 0x000fe200078e00ff */
[----:B------:R-:W-:Y:S01]  /*81c0*/  @P5 MOV R5, 0x7f800000 ;  /* 0x7f80000000055802 */ /* 0x000fe20000000f00 */
[----:B------:R-:W-:Y:S01]  /*81d0*/  FADD R89, R89, R152 ;  /* 0x0000009859597221 */ /* 0x000fe20000000000 */
[----:B------:R-:W-:Y:S01]  /*81e0*/  @P4 MOV R4, 0x7f800000 ;  /* 0x7f80000000044802 */ /* 0x000fe20000000f00 */
[----:B------:R-:W-:Y:S01]  /*81f0*/  FADD R90, R20, R27 ;  /* 0x0000001b145a7221 */ /* 0x000fe20000000000 */
[----:B------:R-:W-:Y:S01]  /*8200*/  LEA R3, R3, UR4, 0x4 ;  /* 0x0000000403037c11 */ /* 0x000fe2000f8e20ff */
[----:B------:R-:W-:Y:S01]  /*8210*/  @P1 FFMA.FTZ R89, R19, R6, +INF ;  /* 0x7f80000013591423 */ /* 0x000fe20000010006 */
[----:B------:R-:W-:Y:S01]  /*8220*/  @P5 FFMA.FTZ R88, R18, R5, +INF ;  /* 0x7f80000012585423 */ /* 0x000fe20000010005 */
[----:B------:R-:W-:Y:S01]  /*8230*/  @P4 FFMA.FTZ R90, R15, R4, +INF ;  /* 0x7f8000000f5a4423 */ /* 0x000fe20000010004 */
[----:B------:R-:W-:Y:S01]  /*8240*/  BAR.SYNC.DEFER_BLOCKING 0x0 ;  /* 0x0000000000007b1d */ /* 0x000fe20000010000 */
        /* <DEDUP_REMOVED lines=23> */
[----:B------:R-:W0:Y:S01]  /*83c0*/  LDS.128 R4, [R3] ;  /* 0x0000000003047984 */ /* 0x000e220000000c00 */
[----:B------:R-:W-:Y:S01]  /*83d0*/  @!P3 FMUL R106, R106, 16777216 ;  /* 0x4b8000006a6ab820 */ /* 0x000fe20000400000 */
[----:B------:R-:W-:Y:S01]  /*83e0*/  @!P3 FMUL R103, R103, 16777216 ;  /* 0x4b8000006767b820 */ /* 0x000fe20000400000 */
[----:B------:R-:W-:Y:S01]  /*83f0*/  @!P3 FMUL R102, R102, 16777216 ;  /* 0x4b8000006666b820 */ /* 0x000fe20000400000 */
[----:B------:R-:W-:Y:S01]  /*8400*/  @!P3 FMUL R99, R99, 16777216 ;  /* 0x4b8000006363b820 */ /* 0x000fe20000400000 */
[----:B------:R-:W-:Y:S01]  /*8410*/  @!P3 FMUL R98, R98, 16777216 ;  /* 0x4b8000006262b820 */ /* 0x000fe20000400000 */
[----:B------:R-:W-:Y:S01]  /*8420*/  @!P3 FMUL R95, R95, 16777216 ;  /* 0x4b8000005f5fb820 */ /* 0x000fe20000400000 */
[----:B------:R-:W-:Y:S01]  /*8430*/  @!P3 FMUL R94, R94, 16777216 ;  /* 0x4b8000005e5eb820 */ /* 0x000fe20000400000 */
        /* <DEDUP_REMOVED lines=58> */
[----:B------:R-:W-:Y:S01]  /*87e0*/  FMUL R12, R12, R94 ;  /* 0x0000005e0c0c7220 */ /* 0x000fe20000400000 */
[----:B------:R-:W-:Y:S01]  /*87f0*/  FMUL R24, R24, R92 ;  /* 0x0000005c18187220 */ /* 0x000fe20000400000 */
[----:B------:R-:W-:Y:S01]  /*8800*/  F2FP.BF16.F32.PACK_AB R22, R29, R28 ;  /* 0x0000001c1d16723e */ /* 0x000fe200000010ff */
[----:B------:R-:W1:Y:S01]  /*8810*/  LDC R99, c[0x0][0x278] ;  /* 0x00009e00ff637b82 */ /* 0x000e620000000800 */
[----:B------:R-:W-:-:S02]  /*8820*/  F2FP.BF16.F32.PACK_AB R23, R31, R30 ;  /* 0x0000001e1f17723e */ /* 0x000fc400000010ff */
[----:B------:R-:W-:Y:S02]  /*8830*/  F2FP.BF16.F32.PACK_AB R20, R93, R24 ;  /* 0x000000185d14723e */ /* 0x000fe400000010ff */
[----:B------:R-:W-:-:S03]  /*8840*/  F2FP.BF16.F32.PACK_AB R21, R95, R12 ;  /* 0x0000000c5f15723e */ /* 0x000fc600000010ff */
[----:B------:R-:W-:Y:S01]  /*8850*/  BAR.SYNC.DEFER_BLOCKING 0x0 ;  /* 0x0000000000007b1d */ /* 0x000fe20000010000 */
[----:B------:R-:W-:Y:S02]  /*8860*/  FSETP.NEU.AND P0, PT, R15, RZ, PT ;  /* 0x000000ff0f00720b */ /* 0x000fe40003f0d000 */
[----:B------:R-:W-:Y:S02]  /*8870*/  F2FP.BF16.F32.PACK_AB R26, R26, R13 ;  /* 0x0000000d1a1a723e */ /* 0x000fe400000010ff */
[----:B------:R-:W-:Y:S02]  /*8880*/  F2FP.BF16.F32.PACK_AB R24, R97, R96 ;  /* 0x000000606118723e */ /* 0x000fe400000010ff */
[----:B------:R-:W-:Y:S02]  /*8890*/  F2FP.BF16.F32.PACK_AB R25, R25, R98 ;  /* 0x000000621919723e */ /* 0x000fe400000010ff */
[----:B------:R-:W-:Y:S02]  /*88a0*/  F2FP.BF16.F32.PACK_AB R27, R35, R34 ;  /* 0x00000022231b723e */ /* 0x000fe400000010ff */
[----:B------:R-:W-:-:S02]  /*88b0*/  F2FP.BF16.F32.PACK_AB R28, R101, R100 ;  /* 0x00000064651c723e */ /* 0x000fc400000010ff */
[----:B------:R-:W-:Y:S02]  /*88c0*/  F2FP.BF16.F32.PACK_AB R29, R103, R102 ;  /* 0x00000066671d723e */ /* 0x000fe400000010ff */
[----:B------:R-:W-:Y:S02]  /*88d0*/  F2FP.BF16.F32.PACK_AB R30, R37, R36 ;  /* 0x00000024251e723e */ /* 0x000fe400000010ff */
[----:B------:R-:W-:Y:S02]  /*88e0*/  F2FP.BF16.F32.PACK_AB R31, R39, R38 ;  /* 0x00000026271f723e */ /* 0x000fe400000010ff */
[----:B------:R-:W-:Y:S02]  /*88f0*/  F2FP.BF16.F32.PACK_AB R32, R32, R91 ;  /* 0x0000005b2020723e */ /* 0x000fe400000010ff */
[----:B------:R-:W-:Y:S02]  /*8900*/  F2FP.BF16.F32.PACK_AB R33, R33, R106 ;  /* 0x0000006a2121723e */ /* 0x000fe400000010ff */
[----:B------:R-:W-:Y:S01]  /*8910*/  F2FP.BF16.F32.PACK_AB R34, R41, R40 ;  /* 0x000000282922723e */ /* 0x000fe200000010ff */
[----:B------:R-:W-:Y:S01]  /*8920*/  STSM.16.M88.4 [R2], R20 ;  /* 0x0000001402007844 */ /* 0x000fe20000000200 */
[----:B------:R-:W-:-:S02]  /*8930*/  F2FP.BF16.F32.PACK_AB R35, R43, R42 ;  /* 0x0000002a2b23723e */ /* 0x000fc400000010ff */
[----:B------:R-:W-:Y:S01]  /*8940*/  F2FP.BF16.F32.PACK_AB R36, R109, R108 ;  /* 0x0000006c6d24723e */ /* 0x000fe200000010ff */
[----:B------:R-:W-:Y:S01]  /*8950*/  BAR.SYNC.DEFER_BLOCKING 0x0 ;  /* 0x0000000000007b1d */ /* 0x000fe20000010000 */
        /* <DEDUP_REMOVED lines=10> */
[----:B------:R-:W-:-:S02]  /*8a00*/  F2FP.BF16.F32.PACK_AB R43, R55, R54 ;  /* 0x00000036372b723e */ /* 0x000fc400000010ff */
[----:B------:R-:W-:Y:S01]  /*8a10*/  F2FP.BF16.F32.PACK_AB R52, R121, R120 ;  /* 0x000000787934723e */ /* 0x000fe200000010ff */
[----:B------:R-:W2:Y:S01]  /*8a20*/  LDS.128 R12, [R3] ;  /* 0x00000000030c7984 */ /* 0x000ea20000000c00 */
[----:B------:R-:W-:Y:S02]  /*8a30*/  F2FP.BF16.F32.PACK_AB R53, R123, R122 ;  /* 0x0000007a7b35723e */ /* 0x000fe400000010ff */
[----:B------:R-:W-:Y:S01]  /*8a40*/  F2FP.BF16.F32.PACK_AB R54, R57, R56 ;  /* 0x000000383936723e */ /* 0x000fe200000010ff */
[----:B------:R-:W-:Y:S01]  /*8a50*/  BAR.SYNC.DEFER_BLOCKING 0x0 ;  /* 0x0000000000007b1d */ /* 0x000fe20000010000 */
        /* <DEDUP_REMOVED lines=9> */
[----:B------:R-:W-:Y:S02]  /*8af0*/  F2FP.BF16.F32.PACK_AB R60, R133, R132 ;  /* 0x00000084853c723e */ /* 0x000fe400000010ff */
[----:B------:R-:W-:Y:S02]  /*8b00*/  F2FP.BF16.F32.PACK_AB R61, R135, R134 ;  /* 0x00000086873d723e */ /* 0x000fe400000010ff */
[----:B------:R-:W-:Y:S01]  /*8b10*/  F2FP.BF16.F32.PACK_AB R62, R69, R68 ;  /* 0x00000044453e723e */ /* 0x000fe200000010ff */
[----:B------:R-:W-:Y:S01]  /*8b20*/  STSM.16.M88.4 [R2], R24 ;  /* 0x0000001802007844 */ /* 0x000fe20000000200 */
[----:B------:R-:W-:Y:S02]  /*8b30*/  F2FP.BF16.F32.PACK_AB R63, R71, R70 ;  /* 0x00000046473f723e */ /* 0x000fe400000010ff */
[----:B------:R-:W-:Y:S01]  /*8b40*/  F2FP.BF16.F32.PACK_AB R136, R137, R136 ;  /* 0x000000888988723e */ /* 0x000fe200000010ff */
[----:B------:R-:W-:Y:S01]  /*8b50*/  BAR.SYNC.DEFER_BLOCKING 0x0 ;  /* 0x0000000000007b1d */ /* 0x000fe20000010000 */
[----:B------:R-:W-:-:S02]  /*8b60*/  F2FP.BF16.F32.PACK_AB R137, R139, R138 ;  /* 0x0000008a8b89723e */ /* 0x000fc400000010ff */
[----:B------:R-:W-:Y:S02]  /*8b70*/  F2FP.BF16.F32.PACK_AB R138, R73, R72 ;  /* 0x00000048498a723e */ /* 0x000fe400000010ff */
[----:B------:R-:W-:-:S03]  /*8b80*/  F2FP.BF16.F32.PACK_AB R139, R75, R74 ;  /* 0x0000004a4b8b723e */ /* 0x000fc600000010ff */
[----:B------:R-:W3:Y:S01]  /*8b90*/  LDC.64 R70, c[0x0][0x228] ;  /* 0x00008a00ff467b82 */ /* 0x000ee20000000a00 */
        /* <DEDUP_REMOVED lines=8> */
[----:B------:R-:W-:Y:S01]  /*8c20*/  FSETP.NEU.AND P2, PT, R19, RZ, PT ;  /* 0x000000ff1300720b */ /* 0x000fe20003f4d000 */
[----:B------:R-:W4:Y:S01]  /*8c30*/  LDS.128 R20, [R3] ;  /* 0x0000000003147984 */ /* 0x000f220000000c00 */
[----:B------:R-:W-:Y:S01]  /*8c40*/  IMAD R19, R239, UR9, RZ ;  /* 0x00000009ef137c24 */ /* 0x000fe2000f8e02ff */
[----:B------:R-:W-:Y:S01]  /*8c50*/  USHF.L.U32 UR9, UR8, 0x1, URZ ;  /* 0x0000000108097899 */ /* 0x000fe2000800063f */
[----:B------:R-:W-:Y:S02]  /*8c60*/  BAR.SYNC.DEFER_BLOCKING 0x0 ;  /* 0x0000000000007b1d */ /* 0x000fe40000010000 */
[C---:B------:R-:W-:Y:S01]  /*8c70*/  IMAD.SHL.U32 R69, R19.reuse, 0x2, RZ ;  /* 0x0000000213457824 */ /* 0x040fe200078e00ff */
[----:B------:R-:W-:Y:S01]  /*8c80*/  FSETP.NEU.AND P1, PT, R18, RZ, PT ;  /* 0x000000ff1200720b */ /* 0x000fe20003f2d000 */
[----:B------:R-:W-:Y:S01]  /*8c90*/  IMAD.HI R68, R19, 0x2, RZ ;  /* 0x0000000213447827 */ /* 0x000fe200078e02ff */
[----:B------:R-:W-:-:S02]  /*8ca0*/  FSETP.NEU.AND P3, PT, R17, RZ, PT ;  /* 0x000000ff1100720b */ /* 0x000fc40003f6d000 */
[----:B---3--:R-:W-:Y:S01]  /*8cb0*/  IADD3 R18, P4, P5, R69, UR9, R70 ;  /* 0x0000000945127c10 */ /* 0x008fe2000fd9e046 */
[----:B------:R-:W-:Y:S01]  /*8cc0*/  UIMAD.WIDE UR8, UR8, 0x2, URZ ;  /* 0x00000002080878a5 */ /* 0x000fe2000f8e023f */
[----:B------:R-:W3:Y:S01]  /*8cd0*/  LDC R17, c[0x0][0x278] ;  /* 0x00009e00ff117b82 */ /* 0x000ee20000000800 */
[----:B------:R-:W-:Y:S02]  /*8ce0*/  F2FP.BF16.F32.PACK_AB R148, R149, R148 ;  /* 0x000000949594723e */ /* 0x000fe400000010ff */
[----:B------:R-:W-:Y:S02]  /*8cf0*/  F2FP.BF16.F32.PACK_AB R149, R151, R150 ;  /* 0x000000969795723e */ /* 0x000fe400000010ff */
[----:B------:R-:W-:Y:S01]  /*8d00*/  IADD3.X R19, R68, UR9, R71, P4, P5 ;  /* 0x0000000944137c10 */ /* 0x000fe2000a7ea447 */
[----:B------:R-:W-:Y:S01]  /*8d10*/  ULDC.64 UR8, c[0x0][0x270] ;  /* 0x00009c0000087ab9 */ /* 0x000fe20000000a00 */
[----:B------:R-:W-:Y:S01]  /*8d20*/  F2FP.BF16.F32.PACK_AB R150, R85, R84 ;  /* 0x000000545596723e */ /* 0x000fe200000010ff */
[----:B------:R-:W-:Y:S01]  /*8d30*/  UIMAD UR8, UR61, UR8, URZ ;  /* 0x000000083d0872a4 */ /* 0x000fe2000f8e023f */
[----:B------:R-:W-:-:S02]  /*8d40*/  F2FP.BF16.F32.PACK_AB R151, R87, R86 ;  /* 0x000000565797723e */ /* 0x000fc400000010ff */
[----:B0-----:R-:W-:Y:S01]  /*8d50*/  PRMT R80, R4, 0x7632, R80 ;  /* 0x0000763204507816 */ /* 0x001fe20000000050 */
[----:B------:R-:W-:Y:S01]  /*8d60*/  USHF.L.U32 UR8, UR8, 0x1, URZ ;  /* 0x0000000108087899 */ /* 0x000fe2000800063f */
[----:B------:R-:W-:Y:S02]  /*8d70*/  FSEL R153, R153, -INF , P3 ;  /* 0xff80000099997808 */ /* 0x000fe40001800000 */
[----:B------:R-:W-:Y:S01]  /*8d80*/  SHF.L.U32 R0, R0, 0x1, RZ ;  /* 0x0000000100007819 */ /* 0x000fe200000006ff */
[----:B------:R-:W-:Y:S02]  /*8d90*/  STSM.16.M88.4 [R2], R28 ;  /* 0x0000001c02007844 */ /* 0x000fe40000000200 */
[----:B------:R-:W-:Y:S01]  /*8da0*/  FFMA R16, R153, 0.69314718246459960938, R16 ;  /* 0x3f31721899107823 */ /* 0x000fe20000000010 */
[----:B------:R-:W-:Y:S01]  /*8db0*/  BAR.SYNC.DEFER_BLOCKING 0x0 ;  /* 0x0000000000007b1d */ /* 0x000fe20000010000 */
[C---:B---3--:R-:W-:Y:S01]  /*8dc0*/  SHF.L.U32 R75, R17.reuse, 0x1, RZ ;  /* 0x00000001114b7819 */ /* 0x048fe200000006ff */
[C---:B------:R-:W-:Y:S01]  /*8dd0*/  IMAD R83, R17.reuse, 0x6, RZ ;  /* 0x0000000611537824 */ /* 0x040fe200078e02ff */
[CC--:B------:R-:W-:Y:S01]  /*8de0*/  LEA R74, P4, R17.reuse, R18.reuse, 0x2 ;  /* 0x00000012114a7211 */ /* 0x0c0fe200078810ff */
[----:B------:R-:W-:Y:S01]  /*8df0*/  IMAD R77, R17, 0x3, RZ ;  /* 0x00000003114d7824 */ /* 0x000fe200078e02ff */
[-C--:B------:R-:W-:Y:S01]  /*8e00*/  IADD3 R72, P5, R75, R18.reuse, RZ ;  /* 0x000000124b487210 */ /* 0x080fe20007fbe0ff */
[----:B------:R-:W-:Y:S01]  /*8e10*/  IMAD R87, R17, 0xa, RZ ;  /* 0x0000000a11577824 */ /* 0x000fe200078e02ff */
[-C--:B------:R-:W-:Y:S01]  /*8e20*/  LEA.HI.X.SX32 R75, R75, R19.reuse, 0x1, P4 ;  /* 0x000000134b4b7211 */ /* 0x080fe200020f0eff */
[C---:B------:R-:W-:Y:S01]  /*8e30*/  IMAD R91, R17.reuse, 0xc, RZ ;  /* 0x0000000c115b7824 */ /* 0x040fe200078e02ff */
[CC--:B------:R-:W-:Y:S01]  /*8e40*/  LEA.HI.X.SX32 R73, R17.reuse, R19.reuse, 0x1, P5 ;  /* 0x0000001311497211 */ /* 0x0c0fe200028f0eff */
[----:B------:R-:W-:Y:S01]  /*8e50*/  IMAD R81, R17, 0x5, RZ ;  /* 0x0000000511517824 */ /* 0x000fe200078e02ff */
[-C--:B------:R-:W-:Y:S01]  /*8e60*/  IADD3 R76, P5, R83, R18.reuse, RZ ;  /* 0x00000012534c7210 */ /* 0x080fe20007fbe0ff */
[C---:B------:R-:W-:Y:S01]  /*8e70*/  IMAD R93, R17.reuse, 0xe, RZ ;  /* 0x0000000e115d7824 */ /* 0x040fe200078e02ff */
[C---:B------:R-:W-:Y:S01]  /*8e80*/  SHF.L.U32 R79, R17.reuse, 0x2, RZ ;  /* 0x00000002114f7819 */ /* 0x040fe200000006ff */
[C---:B------:R-:W-:Y:S01]  /*8e90*/  IMAD.SHL.U32 R85, R17.reuse, 0x8, RZ ;  /* 0x0000000811557824 */ /* 0x040fe200078e00ff */
[C---:B------:R-:W-:Y:S01]  /*8ea0*/  LEA R78, P6, R17.reuse, R18, 0x3 ;  /* 0x00000012114e7211 */ /* 0x040fe200078c18ff */
[----:B------:R-:W-:Y:S01]  /*8eb0*/  IMAD R95, R17, 0x16, RZ ;  /* 0x00000016115f7824 */ /* 0x000fe200078e02ff */
[-C--:B------:R-:W-:Y:S01]  /*8ec0*/  LEA.HI.X.SX32 R77, R77, R19.reuse, 0x1, P5 ;  /* 0x000000134d4d7211 */ /* 0x080fe200028f0eff */
[----:B------:R-:W-:Y:S01]  /*8ed0*/  IMAD R97, R17, 0x18, RZ ;  /* 0x0000001811617824 */ /* 0x000fe200078e02ff */
[----:B------:R-:W-:Y:S01]  /*8ee0*/  LEA.HI.X.SX32 R79, R79, R19, 0x1, P6 ;  /* 0x000000134f4f7211 */ /* 0x000fe200030f0eff */
[C---:B------:R-:W-:Y:S01]  /*8ef0*/  IMAD R105, R17.reuse, 0x28, RZ ;  /* 0x0000002811697824 */ /* 0x040fe200078e02ff */
[----:B------:R-:W-:Y:S01]  /*8f00*/  LDS.128 R24, [R3] ;  /* 0x0000000003187984 */ /* 0x000fe20000000c00 */
[----:B------:R-:W-:-:S02]  /*8f10*/  IMAD R107, R17, 0x2e, RZ ;  /* 0x0000002e116b7824 */ /* 0x000fc400078e02ff */
[C---:B------:R-:W-:Y:S01]  /*8f20*/  IMAD R111, R17.reuse, 0x34, RZ ;  /* 0x00000034116f7824 */ /* 0x040fe200078e02ff */
[----:B------:R-:W-:Y:S01]  /*8f30*/  BAR.SYNC.DEFER_BLOCKING 0x0 ;  /* 0x0000000000007b1d */ /* 0x000fe20000010000 */
[C---:B------:R-:W-:Y:S02]  /*8f40*/  IMAD R109, R17.reuse, 0x30, RZ ;  /* 0x00000030116d7824 */ /* 0x040fe400078e02ff */
[C---:B------:R-:W-:Y:S02]  /*8f50*/  IMAD R113, R17.reuse, 0x36, RZ ;  /* 0x0000003611717824 */ /* 0x040fe400078e02ff */
[C---:B------:R-:W-:Y:S02]  /*8f60*/  IMAD R115, R17.reuse, 0x3a, RZ ;  /* 0x0000003a11737824 */ /* 0x040fe400078e02ff */
[C---:B------:R-:W-:Y:S02]  /*8f70*/  IMAD R117, R17.reuse, 0x3c, RZ ;  /* 0x0000003c11757824 */ /* 0x040fe400078e02ff */
[----:B------:R-:W-:-:S02]  /*8f80*/  IMAD R119, R17, 0x3e, RZ ;  /* 0x0000003e11777824 */ /* 0x000fc400078e02ff */
[C---:B------:R-:W-:Y:S02]  /*8f90*/  IMAD R121, R17.reuse, 0x42, RZ ;  /* 0x0000004211797824 */ /* 0x040fe400078e02ff */
[C---:B------:R-:W-:Y:S02]  /*8fa0*/  IMAD R123, R17.reuse, 0x44, RZ ;  /* 0x00000044117b7824 */ /* 0x040fe400078e02ff */
[C---:B------:R-:W-:Y:S02]  /*8fb0*/  IMAD R125, R17.reuse, 0x46, RZ ;  /* 0x00000046117d7824 */ /* 0x040fe400078e02ff */
[C---:B------:R-:W-:Y:S02]  /*8fc0*/  IMAD R127, R17.reuse, 0x48, RZ ;  /* 0x00000048117f7824 */ /* 0x040fe400078e02ff */
[C---:B------:R-:W-:Y:S02]  /*8fd0*/  IMAD R103, R17.reuse, 0x4a, RZ ;  /* 0x0000004a11677824 */ /* 0x040fe400078e02ff */
[----:B------:R-:W-:Y:S01]  /*8fe0*/  IMAD R101, R17, 0x4e, RZ ;  /* 0x0000004e11657824 */ /* 0x000fe200078e02ff */
[----:B------:R-:W-:Y:S01]  /*8ff0*/  STSM.16.M88.4 [R2], R32 ;  /* 0x0000002002007844 */ /* 0x000fe20000000200 */
[----:B------:R-:W-:Y:S06]  /*9000*/  BAR.SYNC.DEFER_BLOCKING 0x0 ;  /* 0x0000000000007b1d */ /* 0x000fec0000010000 */
[----:B------:R-:W-:Y:S02]  /*9010*/  LDS.128 R28, [R3] ;  /* 0x00000000031c7984 */ /* 0x000fe40000000c00 */
[----:B------:R-:W-:Y:S06]  /*9020*/  BAR.SYNC.DEFER_BLOCKING 0x0 ;  /* 0x0000000000007b1d */ /* 0x000fec0000010000 */
[----:B------:R-:W-:Y:S02]  /*9030*/  STSM.16.M88.4 [R2], R36 ;  /* 0x0000002402007844 */ /* 0x000fe40000000200 */
        /* <DEDUP_REMOVED lines=9> */
[----:B------:R-:W0:Y:S02]  /*90d0*/  LDS.128 R44, [R3] ;  /* 0x00000000032c7984 */ /* 0x000e240000000c00 */
[----:B------:R-:W-:Y:S06]  /*90e0*/  BAR.SYNC.DEFER_BLOCKING 0x0 ;  /* 0x0000000000007b1d */ /* 0x000fec0000010000 */
[----:B------:R-:W-:Y:S02]  /*90f0*/  STSM.16.M88.4 [R2], R52 ;  /* 0x0000003402007844 */ /* 0x000fe40000000200 */
[----:B------:R-:W-:Y:S06]  /*9100*/  BAR.SYNC.DEFER_BLOCKING 0x0 ;  /* 0x0000000000007b1d */ /* 0x000fec0000010000 */
[----:B------:R-:W3:Y:S02]  /*9110*/  LDS.128 R40, [R3] ;  /* 0x0000000003287984 */ /* 0x000ee40000000c00 */
[----:B------:R-:W-:Y:S06]  /*9120*/  BAR.SYNC.DEFER_BLOCKING 0x0 ;  /* 0x0000000000007b1d */ /* 0x000fec0000010000 */
[----:B------:R-:W-:Y:S02]  /*9130*/  STSM.16.M88.4 [R2], R48 ;  /* 0x0000003002007844 */ /* 0x000fe40000000200 */
[----:B------:R-:W-:Y:S06]  /*9140*/  BAR.SYNC.DEFER_BLOCKING 0x0 ;  /* 0x0000000000007b1d */ /* 0x000fec0000010000 */
[----:B------:R-:W5:Y:S02]  /*9150*/  LDS.128 R52, [R3] ;  /* 0x0000000003347984 */ /* 0x000f640000000c00 */
        /* <DEDUP_REMOVED lines=21> */
[----:B------:R1:W-:Y:S02]  /*92b0*/  STSM.16.M88.4 [R2], R148 ;  /* 0x0000009402007844 */ /* 0x0003e40000000200 */
[----:B------:R-:W-:Y:S01]  /*92c0*/  BAR.SYNC.DEFER_BLOCKING 0x0 ;  /* 0x0000000000007b1d */ /* 0x000fe20000010000 */
[----:B-1----:R-:W-:-:S05]  /*92d0*/  PRMT R2, R5, 0x7632, R2 ;  /* 0x0000763205027816 */ /* 0x002fca0000000002 */
[----:B------:R-:W-:Y:S04]  /*92e0*/  STG.E.U16 desc[UR6][R18.64], R4 ;  /* 0x0000000412007986 */ /* 0x000fe8000c101506 */
[----:B------:R1:W-:Y:S04]  /*92f0*/  STG.E.U16 desc[UR6][R72.64], R80 ;  /* 0x0000005048007986 */ /* 0x0003e8000c101506 */
[----:B------:R2:W-:Y:S04]  /*9300*/  STG.E.U16 desc[UR6][R74.64], R5 ;  /* 0x000000054a007986 */ /* 0x0005e8000c101506 */
[----:B------:R4:W-:Y:S01]  /*9310*/  STG.E.U16 desc[UR6][R76.64], R2 ;  /* 0x000000024c007986 */ /* 0x0009e2000c101506 */
[----:B-1----:R-:W-:-:S03]  /*9320*/  IADD3 R72, P5, R87, R18, RZ ;  /* 0x0000001257487210 */ /* 0x002fc60007fbe0ff */
[----:B------:R1:W-:Y:S01]  /*9330*/  STG.E.U16 desc[UR6][R78.64], R6 ;  /* 0x000000064e007986 */ /* 0x0003e2000c101506 */
[-C--:B------:R-:W-:Y:S02]  /*9340*/  IADD3 R80, P4, R91, R18.reuse, RZ ;  /* 0x000000125b507210 */ /* 0x080fe40007f9e0ff */
[----:B--2---:R-:W-:Y:S01]  /*9350*/  PRMT R75, R6, 0x7632, R75 ;  /* 0x00007632064b7816 */ /* 0x004fe2000000004b */
[----:B------:R-:W-:Y:S01]  /*9360*/  IMAD R5, R17, 0x7, RZ ;  /* 0x0000000711057824 */ /* 0x000fe200078e02ff */
[-C--:B------:R-:W-:Y:S02]  /*9370*/  LEA.HI.X.SX32 R73, R81, R19.reuse, 0x1, P5 ;  /* 0x0000001351497211 */ /* 0x080fe400028f0eff */
[CC--:B------:R-:W-:Y:S01]  /*9380*/  LEA R74, P6, R17.reuse, R18.reuse, 0x4 ;  /* 0x00000012114a7211 */ /* 0x0c0fe200078c20ff */
[----:B----4-:R-:W-:Y:S01]  /*9390*/  IMAD R77, R17, 0xd, RZ ;  /* 0x0000000d114d7824 */ /* 0x010fe200078e02ff */
[----:B------:R-:W-:Y:S01]  /*93a0*/  IADD3 R4, P5, R93, R18, RZ ;  /* 0x000000125d047210 */ /* 0x000fe20007fbe0ff */
[----:B------:R2:W-:Y:S01]  /*93b0*/  STG.E.U16 desc[UR6][R72.64], R75 ;  /* 0x0000004b48007986 */ /* 0x0005e2000c101506 */
[-C--:B------:R-:W-:Y:S01]  /*93c0*/  LEA.HI.X.SX32 R81, R83, R19.reuse, 0x1, P4 ;  /* 0x0000001353517211 */ /* 0x080fe200020f0eff */
[----:B------:R-:W-:Y:S01]  /*93d0*/  IMAD R83, R17, 0x12, RZ ;  /* 0x0000001211537824 */ /* 0x000fe200078e02ff */
[----:B------:R-:W-:-:S02]  /*93e0*/  LEA.HI.X.SX32 R5, R5, R19, 0x1, P5 ;  /* 0x0000001305057211 */ /* 0x000fc400028f0eff */
[----:B------:R-:W-:Y:S01]  /*93f0*/  PRMT R2, R7, 0x7632, R2 ;  /* 0x0000763207027816 */ /* 0x000fe20000000002 */
[----:B------:R4:W-:Y:S01]  /*9400*/  STG.E.U16 desc[UR6][R80.64], R7 ;  /* 0x0000000750007986 */ /* 0x0009e2000c101506 */
[----:B------:R-:W-:Y:S02]  /*9410*/  PRMT R76, R12, 0x7632, R76 ;  /* 0x000076320c4c7816 */ /* 0x000fe4000000004c */
[----:B-1----:R-:W-:Y:S01]  /*9420*/  SHF.L.U32 R79, R17, 0x4, RZ ;  /* 0x00000004114f7819 */ /* 0x002fe200000006ff */
[----:B------:R1:W-:Y:S01]  /*9430*/  STG.E.U16 desc[UR6][R4.64], R2 ;  /* 0x0000000204007986 */ /* 0x0003e2000c101506 */
[-C--:B--2---:R-:W-:Y:S01]  /*9440*/  LEA.HI.X.SX32 R75, R85, R19.reuse, 0x1, P6 ;  /* 0x00000013554b7211 */ /* 0x084fe200030f0eff */
[----:B------:R-:W-:Y:S01]  /*9450*/  IMAD R85, R17, 0x14, RZ ;  /* 0x0000001411557824 */ /* 0x000fe200078e02ff */
[-C--:B------:R-:W-:Y:S01]  /*9460*/  IADD3 R72, P5, R83, R18.reuse, RZ ;  /* 0x0000001253487210 */ /* 0x080fe20007fbe0ff */
[----:B------:R-:W-:Y:S02]  /*9470*/  IMAD R73, R17, 0x9, RZ ;  /* 0x0000000911497824 */ /* 0x000fe400078e02ff */
[----:B------:R2:W-:Y:S01]  /*9480*/  STG.E.U16 desc[UR6][R74.64], R12 ;  /* 0x0000000c4a007986 */ /* 0x0005e2000c101506 */
[-C--:B------:R-:W-:Y:S01]  /*9490*/  IADD3 R6, P4, R85, R18.reuse, RZ ;  /* 0x0000001255067210 */ /* 0x080fe20007f9e0ff */
[----:B----4-:R-:W-:Y:S01]  /*94a0*/  IMAD R81, R17, 0x1a, RZ ;  /* 0x0000001a11517824 */ /* 0x010fe200078e02ff */
[----:B------:R-:W-:Y:S01]  /*94b0*/  LEA.HI.X.SX32 R73, R73, R19, 0x1, P5 ;  /* 0x0000001349497211 */ /* 0x000fe200028f0eff */
[----:B-1----:R-:W-:Y:S01]  /*94c0*/  IMAD R5, R17, 0xb, RZ ;  /* 0x0000000b11057824 */ /* 0x002fe200078e02ff */
[----:B------:R-:W-:-:S02]  /*94d0*/  IADD3 R4, P5, R95, R18, RZ ;  /* 0x000000125f047210 */ /* 0x000fc40007fbe0ff */
[-C--:B------:R-:W-:Y:S01]  /*94e0*/  LEA.HI.X.SX32 R7, R87, R19.reuse, 0x1, P4 ;  /* 0x0000001357077211 */ /* 0x080fe200020f0eff */
[----:B------:R1:W-:Y:S01]  /*94f0*/  STG.E.U16 desc[UR6][R72.64], R76 ;  /* 0x0000004c48007986 */ /* 0x0003e2000c101506 */
[-C--:B------:R-:W-:Y:S01]  /*9500*/  LEA.HI.X.SX32 R5, R5, R19.reuse, 0x1, P5 ;  /* 0x0000001305057211 */ /* 0x080fe200028f0eff */
[----:B------:R-:W-:Y:S01]  /*9510*/  IMAD R87, R17, 0x1c, RZ ;  /* 0x0000001c11577824 */ /* 0x000fe200078e02ff */
[-C--:B--2---:R-:W-:Y:S01]  /*9520*/  IADD3 R74, P6, R97, R18.reuse, RZ ;  /* 0x00000012614a7210 */ /* 0x084fe20007fde0ff */
[----:B------:R2:W-:Y:S01]  /*9530*/  STG.E.U16 desc[UR6][R6.64], R13 ;  /* 0x0000000d06007986 */ /* 0x0005e2000c101506 */
[----:B------:R-:W-:Y:S02]  /*9540*/  PRMT R2, R13, 0x7632, R2 ;  /* 0x000076320d027816 */ /* 0x000fe40000000002 */
[----:B------:R-:W-:Y:S01]  /*9550*/  LEA.HI.X.SX32 R75, R91, R19, 0x1, P6 ;  /* 0x000000135b4b7211 */ /* 0x000fe200030f0eff */
[----:B------:R-:W-:Y:S02]  /*9560*/  IMAD R91, R17, 0x1e, RZ ;  /* 0x0000001e115b7824 */ /* 0x000fe400078e02ff */
[----:B------:R4:W-:Y:S01]  /*9570*/  STG.E.U16 desc[UR6][R4.64], R2 ;  /* 0x0000000204007986 */ /* 0x0009e2000c101506 */
[----:B-1----:R-:W-:-:S02]  /*9580*/  IADD3 R72, P5, R81, R18, RZ ;  /* 0x0000001251487210 */ /* 0x002fc40007fbe0ff */
[-C--:B------:R-:W-:Y:S01]  /*9590*/  IADD3 R76, P4, R87, R18.reuse, RZ ;  /* 0x00000012574c7210 */ /* 0x080fe20007f9e0ff */
[----:B------:R1:W-:Y:S01]  /*95a0*/  STG.E.U16 desc[UR6][R74.64], R14 ;  /* 0x0000000e4a007986 */ /* 0x0003e2000c101506 */
[----:B--2---:R-:W-:Y:S01]  /*95b0*/  PRMT R7, R14, 0x7632, R7 ;  /* 0x000076320e077816 */ /* 0x004fe20000000007 */
[----:B------:R-:W-:Y:S01]  /*95c0*/  IMAD R13, R17, 0x11, RZ ;  /* 0x00000011110d7824 */ /* 0x000fe200078e02ff */
[-C--:B------:R-:W-:Y:S02]  /*95d0*/  LEA.HI.X.SX32 R73, R77, R19.reuse, 0x1, P5 ;  /* 0x000000134d497211 */ /* 0x080fe400028f0eff */
[-C--:B------:R-:W-:Y:S01]  /*95e0*/  LEA R6, P6, R99, R18.reuse, 0x5 ;  /* 0x0000001263067211 */ /* 0x080fe200078c28ff */
[----:B------:R-:W-:Y:S01]  /*95f0*/  IMAD R99, R17, 0x52, RZ ;  /* 0x0000005211637824 */ /* 0x000fe200078e02ff */
[----:B----4-:R-:W-:Y:S01]  /*9600*/  IADD3 R4, P5, R91, R18, RZ ;  /* 0x000000125b047210 */ /* 0x010fe20007fbe0ff */
[----:B------:R-:W-:Y:S01]  /*9610*/  IMAD R5, R17, 0xf, RZ ;  /* 0x0000000f11057824 */ /* 0x000fe200078e02ff */
[-C--:B------:R-:W-:Y:S01]  /*9620*/  LEA.HI.X.SX32 R77, R93, R19.reuse, 0x1, P4 ;  /* 0x000000135d4d7211 */ /* 0x080fe200020f0eff */
[----:B------:R2:W-:Y:S01]  /*9630*/  STG.E.U16 desc[UR6][R72.64], R7 ;  /* 0x0000000748007986 */ /* 0x0005e2000c101506 */
[----:B------:R-:W-:Y:S01]  /*9640*/  PRMT R2, R15, 0x7632, R2 ;  /* 0x000076320f027816 */ /* 0x000fe20000000002 */
[----:B-1----:R-:W-:Y:S01]  /*9650*/  IMAD R75, R17, 0x22, RZ ;  /* 0x00000022114b7824 */ /* 0x002fe200078e02ff */
[----:B------:R-:W-:Y:S01]  /*9660*/  LEA.HI.X.SX32 R5, R5, R19, 0x1, P5 ;  /* 0x0000001305057211 */ /* 0x000fe200028f0eff */
[----:B------:R-:W-:Y:S01]  /*9670*/  IMAD R93, R17, 0x26, RZ ;  /* 0x00000026115d7824 */ /* 0x000fe200078e02ff */
[----:B------:R1:W-:Y:S01]  /*9680*/  STG.E.U16 desc[UR6][R76.64], R15 ;  /* 0x0000000f4c007986 */ /* 0x0003e2000c101506 */
[----:B------:R-:W-:-:S02]  /*9690*/  PRMT R14, R20, 0x7632, R14 ;  /* 0x00007632140e7816 */ /* 0x000fc4000000000e */
[----:B------:R-:W-:Y:S01]  /*96a0*/  IADD3 R12, P5, R75, R18, RZ ;  /* 0x000000124b0c7210 */ /* 0x000fe20007fbe0ff */
[----:B------:R4:W-:Y:S01]  /*96b0*/  STG.E.U16 desc[UR6][R4.64], R2 ;  /* 0x0000000204007986 */ /* 0x0009e2000c101506 */
[-C--:B--2---:R-:W-:Y:S01]  /*96c0*/  LEA.HI.X.SX32 R7, R79, R19.reuse, 0x1, P6 ;  /* 0x000000134f077211 */ /* 0x084fe200030f0eff */
[----:B------:R-:W-:Y:S01]  /*96d0*/  IMAD R79, R17, 0x24, RZ ;  /* 0x00000024114f7824 */ /* 0x000fe200078e02ff */
[----:B------:R-:W-:-:S03]  /*96e0*/  LEA.HI.X.SX32 R13, R13, R19, 0x1, P5 ;  /* 0x000000130d0d7211 */ /* 0x000fc600028f0eff */
[----:B------:R2:W-:Y:S01]  /*96f0*/  STG.E.U16 desc[UR6][R6.64], R20 ;  /* 0x0000001406007986 */ /* 0x0005e2000c101506 */
[-C--:B------:R-:W-:Y:S01]  /*9700*/  IADD3 R72, P4, R79, R18.reuse, RZ ;  /* 0x000000124f487210 */ /* 0x080fe20007f9e0ff */
[C---:B-1----:R-:W-:Y:S02]  /*9710*/  IMAD R77, R17.reuse, 0x2a, RZ ;  /* 0x0000002a114d7824 */ /* 0x042fe400078e02ff */
[----:B----4-:R-:W-:Y:S01]  /*9720*/  IMAD R5, R17, 0x13, RZ ;  /* 0x0000001311057824 */ /* 0x010fe200078e02ff */
[-C--:B------:R-:W-:Y:S01]  /*9730*/  IADD3 R4, P5, R93, R18.reuse, RZ ;  /* 0x000000125d047210 */ /* 0x080fe20007fbe0ff */
[----:B------:R1:W-:Y:S01]  /*9740*/  STG.E.U16 desc[UR6][R12.64], R14 ;  /* 0x0000000e0c007986 */ /* 0x0003e2000c101506 */
[-C--:B------:R-:W-:Y:S01]  /*9750*/  LEA.HI.X.SX32 R73, R83, R19.reuse, 0x1, P4 ;  /* 0x0000001353497211 */ /* 0x080fe200020f0eff */
[----:B------:R-:W-:Y:S01]  /*9760*/  IMAD R15, R17, 0x15, RZ ;  /* 0x00000015110f7824 */ /* 0x000fe200078e02ff */
[----:B------:R-:W-:Y:S01]  /*9770*/  LEA.HI.X.SX32 R5, R5, R19, 0x1, P5 ;  /* 0x0000001305057211 */ /* 0x000fe200028f0eff */
[----:B------:R-:W-:Y:S01]  /*9780*/  IMAD R83, R17, 0x2c, RZ ;  /* 0x0000002c11537824 */ /* 0x000fe200078e02ff */
[----:B------:R-:W-:Y:S01]  /*9790*/  PRMT R2, R21, 0x7632, R2 ;  /* 0x0000763215027816 */ /* 0x000fe20000000002 */
[----:B------:R4:W-:Y:S01]  /*97a0*/  STG.E.U16 desc[UR6][R72.64], R21 ;  /* 0x0000001548007986 */ /* 0x0009e2000c101506 */
[----:B--2---:R-:W-:-:S03]  /*97b0*/  IADD3 R6, P6, R105, R18, RZ ;  /* 0x0000001269067210 */ /* 0x004fc60007fde0ff */
[----:B------:R2:W-:Y:S01]  /*97c0*/  STG.E.U16 desc[UR6][R4.64], R2 ;  /* 0x0000000204007986 */ /* 0x0005e2000c101506 */
[-C--:B------:R-:W-:Y:S02]  /*97d0*/  LEA.HI.X.SX32 R7, R85, R19.reuse, 0x1, P6 ;  /* 0x0000001355077211 */ /* 0x080fe400030f0eff */
[-C--:B-1----:R-:W-:Y:S01]  /*97e0*/  IADD3 R12, P5, R77, R18.reuse, RZ ;  /* 0x000000124d0c7210 */ /* 0x082fe20007fbe0ff */
[----:B------:R-:W1:Y:S01]  /*97f0*/  LDC R85, c[0x0][0x228] ;  /* 0x00008a00ff557b82 */ /* 0x000e620000000800 */
[----:B------:R-:W-:Y:S01]  /*9800*/  IADD3 R14, P4, R83, R18, RZ ;  /* 0x00000012530e7210 */ /* 0x000fe20007f9e0ff */
[----:B------:R0:W-:Y:S01]  /*9810*/  STG.E.U16 desc[UR6][R6.64], R22 ;  /* 0x0000001606007986 */ /* 0x0001e2000c101506 */
[-C--:B------:R-:W-:Y:S01]  /*9820*/  LEA.HI.X.SX32 R13, R15, R19.reuse, 0x1, P5 ;  /* 0x000000130f0d7211 */ /* 0x080fe200028f0eff */
[----:B----4-:R-:W-:Y:S01]  /*9830*/  IMAD R73, R17, 0x32, RZ ;  /* 0x0000003211497824 */ /* 0x010fe200078e02ff */
[----:B------:R-:W-:Y:S01]  /*9840*/  LEA.HI.X.SX32 R15, R95, R19, 0x1, P4 ;  /* 0x000000135f0f7211 */ /* 0x000fe200020f0eff */
[----:B------:R-:W-:-:S02]  /*9850*/  IMAD R21, R17, 0x19, RZ ;  /* 0x0000001911157824 */ /* 0x000fc400078e02ff */
[----:B--2---:R-:W-:Y:S01]  /*9860*/  IMAD R5, R17, 0x17, RZ ;  /* 0x0000001711057824 */ /* 0x004fe200078e02ff */
[-C--:B------:R-:W-:Y:S01]  /*9870*/  IADD3 R4, P5, R107, R18.reuse, RZ ;  /* 0x000000126b047210 */ /* 0x080fe20007fbe0ff */
[----:B------:R-:W-:Y:S01]  /*9880*/  IMAD R95, R17, 0x4c, RZ ;  /* 0x0000004c115f7824 */ /* 0x000fe200078e02ff */
[----:B------:R-:W-:Y:S02]  /*9890*/  PRMT R2, R23, 0x7632, R2 ;  /* 0x0000763217027816 */ /* 0x000fe40000000002 */
[----:B------:R-:W-:Y:S02]  /*98a0*/  LEA.HI.X.SX32 R5, R5, R19, 0x1, P5 ;  /* 0x0000001305057211 */ /* 0x000fe400028f0eff */
[----:B0-----:R-:W-:Y:S02]  /*98b0*/  PRMT R7, R22, 0x7632, R7 ;  /* 0x0000763216077816 */ /* 0x001fe40000000007 */
[-C--:B------:R-:W-:Y:S02]  /*98c0*/  IADD3 R6, P6, R109, R18.reuse, RZ ;  /* 0x000000126d067210 */ /* 0x080fe40007fde0ff */
[----:B------:R-:W-:Y:S01]  /*98d0*/  IADD3 R20, P4, R73, R18, RZ ;  /* 0x0000001249147210 */ /* 0x000fe20007f9e0ff */
[----:B------:R0:W-:Y:S01]  /*98e0*/  STG.E.U16 desc[UR6][R12.64], R7 ;  /* 0x000000070c007986 */ /* 0x0001e2000c101506 */
[----:B------:R-:W-:-:S02]  /*98f0*/  PRMT R22, R47, 0x7632, R22 ;  /* 0x000076322f167816 */ /* 0x000fc40000000016 */
[-C--:B------:R-:W-:Y:S01]  /*9900*/  LEA.HI.X.SX32 R21, R21, R19.reuse, 0x1, P4 ;  /* 0x0000001315157211 */ /* 0x080fe200020f0eff */
[----:B------:R2:W-:Y:S04]  /*9910*/  STG.E.U16 desc[UR6][R14.64], R23 ;  /* 0x000000170e007986 */ /* 0x0005e8000c101506 */
[----:B------:R4:W-:Y:S01]  /*9920*/  STG.E.U16 desc[UR6][R4.64], R2 ;  /* 0x0000000204007986 */ /* 0x0009e2000c101506 */
[-C--:B0-----:R-:W-:Y:S02]  /*9930*/  IADD3 R12, P5, R111, R18.reuse, RZ ;  /* 0x000000126f0c7210 */ /* 0x081fe40007fbe0ff */
[-C--:B------:R-:W-:Y:S01]  /*9940*/  LEA.HI.X.SX32 R7, R97, R19.reuse, 0x1, P6 ;  /* 0x0000001361077211 */ /* 0x080fe200030f0eff */
[----:B------:R-:W-:Y:S01]  /*9950*/  IMAD R97, R17, 0x50, RZ ;  /* 0x0000005011617824 */ /* 0x000fe200078e02ff */
[----:B------:R-:W-:Y:S01]  /*9960*/  LEA.HI.X.SX32 R13, R81, R19, 0x1, P5 ;  /* 0x00000013510d7211 */ /* 0x000fe200028f0eff */
[C---:B--2---:R-:W-:Y:S01]  /*9970*/  IMAD R23, R17.reuse, 0x38, RZ ;  /* 0x0000003811177824 */ /* 0x044fe200078e02ff */
[----:B------:R-:W0:Y:S01]  /*9980*/  LDC R81, c[0x0][0x278] ;  /* 0x00009e00ff517b82 */ /* 0x000e220000000800 */
[----:B------:R2:W-:Y:S01]  /*9990*/  STG.E.U16 desc[UR6][R6.64], R24 ;  /* 0x0000001806007986 */ /* 0x0005e2000c101506 */
[----:B----4-:R-:W-:Y:S01]  /*99a0*/  PRMT R5, R24, 0x7632, R5 ;  /* 0x0000763218057816 */ /* 0x010fe20000000005 */
[----:B------:R-:W-:Y:S01]  /*99b0*/  IMAD R15, R17, 0x1b, RZ ;  /* 0x0000001b110f7824 */ /* 0x000fe200078e02ff */
[----:B------:R-:W-:-:S02]  /*99c0*/  IADD3 R4, P4, R113, R18, RZ ;  /* 0x0000001271047210 */ /* 0x000fc40007f9e0ff */
[----:B------:R-:W-:Y:S01]  /*99d0*/  PRMT R2, R25, 0x7632, R2 ;  /* 0x0000763219027816 */ /* 0x000fe20000000002 */
[----:B------:R4:W-:Y:S04]  /*99e0*/  STG.E.U16 desc[UR6][R20.64], R5 ;  /* 0x0000000514007986 */ /* 0x0009e8000c101506 */
[----:B------:R5:W-:Y:S01]  /*99f0*/  STG.E.U16 desc[UR6][R12.64], R25 ;  /* 0x000000190c007986 */ /* 0x000be2000c101506 */
[-C--:B--2---:R-:W-:Y:S02]  /*9a00*/  IADD3 R6, P5, R23, R18.reuse, RZ ;  /* 0x0000001217067210 */ /* 0x084fe40007fbe0ff */
[----:B---3--:R-:W-:Y:S02]  /*9a10*/  PRMT R24, R40, 0x7632, R24 ;  /* 0x0000763228187816 */ /* 0x008fe40000000018 */
[-C--:B------:R-:W-:Y:S01]  /*9a20*/  LEA.HI.X.SX32 R7, R87, R19.reuse, 0x1, P5 ;  /* 0x0000001357077211 */ /* 0x080fe200028f0eff */
[----:B------:R-:W-:Y:S01]  /*9a30*/  IMAD R87, R17, 0x58, RZ ;  /* 0x0000005811577824 */ /* 0x000fe200078e02ff */
[----:B----4-:R-:W2:Y:S01]  /*9a40*/  LDC R21, c[0x0][0x278] ;  /* 0x00009e00ff157b82 */ /* 0x010ea20000000800 */
[-C--:B------:R-:W-:Y:S01]  /*9a50*/  LEA.HI.X.SX32 R5, R15, R19.reuse, 0x1, P4 ;  /* 0x000000130f057211 */ /* 0x080fe200020f0eff */
[----:B------:R-:W-:Y:S01]  /*9a60*/  IMAD R15, R17, 0x1d, RZ ;  /* 0x0000001d110f7824 */ /* 0x000fe200078e02ff */
[-C--:B------:R-:W-:Y:S01]  /*9a70*/  IADD3 R14, P4, R115, R18.reuse, RZ ;  /* 0x00000012730e7210 */ /* 0x080fe20007f9e0ff */
[----:B-----5:R-:W-:Y:S01]  /*9a80*/  IMAD R25, R17, 0x6c, RZ ;  /* 0x0000006c11197824 */ /* 0x020fe200078e02ff */
[----:B------:R-:W-:Y:S01]  /*9a90*/  IADD3 R12, P5, R117, R18, RZ ;  /* 0x00000012750c7210 */ /* 0x000fe20007fbe0ff */
[----:B------:R3:W-:Y:S01]  /*9aa0*/  STG.E.U16 desc[UR6][R4.64], R2 ;  /* 0x0000000204007986 */ /* 0x0007e2000c101506 */
[----:B------:R-:W-:-:S02]  /*9ab0*/  LEA.HI.X.SX32 R15, R15, R19, 0x1, P4 ;  /* 0x000000130f0f7211 */ /* 0x000fc400020f0eff */
[----:B------:R-:W-:Y:S01]  /*9ac0*/  LEA.HI.X.SX32 R13, R91, R19, 0x1, P5 ;  /* 0x000000135b0d7211 */ /* 0x000fe200028f0eff */
[----:B------:R4:W-:Y:S01]  /*9ad0*/  STG.E.U16 desc[UR6][R6.64], R26 ;  /* 0x0000001a06007986 */ /* 0x0009e2000c101506 */
[-C--:B0-----:R-:W-:Y:S01]  /*9ae0*/  LEA RZ, P5, R81, R18.reuse, 0x6 ;  /* 0x0000001251ff7211 */ /* 0x081fe200078a30ff */
[----:B------:R-:W-:Y:S01]  /*9af0*/  IMAD R91, R17, 0x5a, RZ ;  /* 0x0000005a115b7824 */ /* 0x000fe200078e02ff */
[----:B------:R-:W-:Y:S01]  /*9b00*/  PRMT R20, R27, 0x7632, R20 ;  /* 0x000076321b147816 */ /* 0x000fe20000000014 */
[----:B------:R-:W-:Y:S02]  /*9b10*/  IMAD R81, R17, 0x66, RZ ;  /* 0x0000006611517824 */ /* 0x000fe400078e02ff */
[----:B---3--:R-:W-:Y:S01]  /*9b20*/  IMAD R2, R239, UR9, RZ ;  /* 0x00000009ef027c24 */ /* 0x008fe2000f8e02ff */
[----:B------:R-:W-:Y:S01]  /*9b30*/  IADD3 R4, P4, R119, R18, RZ ;  /* 0x0000001277047210 */ /* 0x000fe20007f9e0ff */
[----:B------:R-:W-:Y:S01]  /*9b40*/  IMAD R5, R17, 0x1f, RZ ;  /* 0x0000001f11057824 */ /* 0x000fe200078e02ff */
[----:B----4-:R-:W-:-:S02]  /*9b50*/  PRMT R7, R26, 0x7632, R7 ;  /* 0x000076321a077816 */ /* 0x010fc40000000007 */
[----:B------:R-:W-:Y:S02]  /*9b60*/  SHF.L.U32 R2, R2, 0x1, RZ ;  /* 0x0000000102027819 */ /* 0x000fe400000006ff */
[----:B------:R-:W-:Y:S01]  /*9b70*/  LEA.HI.X.SX32 R5, R5, R19, 0x1, P4 ;  /* 0x0000001305057211 */ /* 0x000fe200020f0eff */
[----:B------:R0:W-:Y:S01]  /*9b80*/  STG.E.U16 desc[UR6][R14.64], R7 ;  /* 0x000000070e007986 */ /* 0x0001e2000c101506 */
[----:B-1----:R-:W-:Y:S01]  /*9b90*/  IADD3 R2, R2, UR8, R85 ;  /* 0x0000000802027c10 */ /* 0x002fe2000fffe055 */
[----:B------:R-:W-:Y:S01]  /*9ba0*/  IMAD R85, R17, 0x54, RZ ;  /* 0x0000005411557824 */ /* 0x000fe200078e02ff */
[----:B------:R-:W-:Y:S01]  /*9bb0*/  PRMT R26, R55, 0x7632, R26 ;  /* 0x00007632371a7816 */ /* 0x000fe2000000001a */
[----:B------:R1:W-:Y:S01]  /*9bc0*/  STG.E.U16 desc[UR6][R12.64], R27 ;  /* 0x0000001b0c007986 */ /* 0x0003e2000c101506 */
[----:B--2---:R-:W-:Y:S01]  /*9bd0*/  LEA R6, R21, R2, 0x6 ;  /* 0x0000000215067211 */ /* 0x004fe200078e30ff */
[C---:B------:R-:W-:Y:S01]  /*9be0*/  IMAD R21, R17.reuse, 0x23, RZ ;  /* 0x0000002311157824 */ /* 0x040fe200078e02ff */
[----:B------:R-:W-:Y:S01]  /*9bf0*/  ULDC UR8, c[0x0][0x27c] ;  /* 0x00009f0000087ab9 */ /* 0x000fe20000000800 */
[----:B------:R2:W-:Y:S01]  /*9c00*/  STG.E.U16 desc[UR6][R4.64], R20 ;  /* 0x0000001404007986 */ /* 0x0005e2000c101506 */
[----:B------:R-:W-:Y:S01]  /*9c10*/  UIMAD UR8, UR61, UR8, URZ ;  /* 0x000000083d0872a4 */ /* 0x000fe2000f8e023f */
[----:B0-----:R-:W-:-:S02]  /*9c20*/  IMAD.SHL.U32 R7, R17, 0x20, RZ ;  /* 0x0000002011077824 */ /* 0x001fc400078e00ff */
[----:B------:R-:W-:Y:S01]  /*9c30*/  IMAD R15, R17, 0x21, RZ ;  /* 0x00000021110f7824 */ /* 0x000fe200078e02ff */
[-C--:B-1----:R-:W-:Y:S01]  /*9c40*/  IADD3 R12, P4, R121, R18.reuse, RZ ;  /* 0x00000012790c7210 */ /* 0x082fe20007f9e0ff */
[----:B------:R-:W-:Y:S01]  /*9c50*/  IMAD R27, R17, 0x70, RZ ;  /* 0x00000070111b7824 */ /* 0x000fe200078e02ff */
[-C--:B------:R-:W-:Y:S02]  /*9c60*/  LEA.HI.X.SX32 R7, R7, R19.reuse, 0x1, P5 ;  /* 0x0000001307077211 */ /* 0x080fe400028f0eff */
[-C--:B------:R-:W-:Y:S02]  /*9c70*/  IADD3 R14, P5, R123, R18.reuse, RZ ;  /* 0x000000127b0e7210 */ /* 0x080fe40007fbe0ff */
[-C--:B------:R-:W-:Y:S01]  /*9c80*/  LEA.HI.X.SX32 R13, R15, R19.reuse, 0x1, P4 ;  /* 0x000000130f0d7211 */ /* 0x080fe200020f0eff */
[----:B------:R0:W-:Y:S01]  /*9c90*/  STG.E.U16 desc[UR6][R6.64], R28 ;  /* 0x0000001c06007986 */ /* 0x0001e2000c101506 */
[----:B--2---:R-:W-:Y:S02]  /*9ca0*/  PRMT R5, R28, 0x7632, R5 ;  /* 0x000076321c057816 */ /* 0x004fe40000000005 */
[----:B------:R-:W-:Y:S01]  /*9cb0*/  LEA.HI.X.SX32 R15, R75, R19, 0x1, P5 ;  /* 0x000000134b0f7211 */ /* 0x000fe200028f0eff */
[----:B------:R-:W-:Y:S01]  /*9cc0*/  IMAD R75, R17, 0x5c, RZ ;  /* 0x0000005c114b7824 */ /* 0x000fe200078e02ff */
[-C--:B------:R-:W-:Y:S01]  /*9cd0*/  IADD3 R4, P5, R125, R18.reuse, RZ ;  /* 0x000000127d047210 */ /* 0x080fe20007fbe0ff */
[----:B------:R1:W-:Y:S01]  /*9ce0*/  STG.E.U16 desc[UR6][R12.64], R5 ;  /* 0x000000050c007986 */ /* 0x0003e2000c101506 */
[----:B------:R-:W-:-:S03]  /*9cf0*/  IADD3 R20, P4, R127, R18, RZ ;  /* 0x000000127f147210 */ /* 0x000fc60007f9e0ff */
[----:B------:R2:W-:Y:S01]  /*9d00*/  STG.E.U16 desc[UR6][R14.64], R29 ;  /* 0x0000001d0e007986 */ /* 0x0005e2000c101506 */
[----:B0-----:R-:W-:Y:S01]  /*9d10*/  IMAD R7, R17, 0x25, RZ ;  /* 0x0000002511077824 */ /* 0x001fe200078e02ff */
[----:B------:R-:W-:Y:S02]  /*9d20*/  PRMT R28, R49, 0x7632, R28 ;  /* 0x00007632311c7816 */ /* 0x000fe4000000001c */
[----:B-1----:R-:W-:Y:S02]  /*9d30*/  PRMT R13, R29, 0x7632, R13 ;  /* 0x000076321d0d7816 */ /* 0x002fe4000000000d */
[-C--:B------:R-:W-:Y:S02]  /*9d40*/  LEA.HI.X.SX32 R5, R21, R19.reuse, 0x1, P5 ;  /* 0x0000001315057211 */ /* 0x080fe400028f0eff */
[-C--:B------:R-:W-:Y:S01]  /*9d50*/  IADD3 R6, P5, R103, R18.reuse, RZ ;  /* 0x0000001267067210 */ /* 0x080fe20007fbe0ff */
[----:B--2---:R-:W-:Y:S01]  /*9d60*/  IMAD R15, R17, 0x27, RZ ;  /* 0x00000027110f7824 */ /* 0x004fe200078e02ff */
[-C--:B------:R-:W-:Y:S01]  /*9d70*/  LEA.HI.X.SX32 R21, R79, R19.reuse, 0x1, P4 ;  /* 0x000000134f157211 */ /* 0x080fe200020f0eff */
[----:B------:R0:W-:Y:S01]  /*9d80*/  STG.E.U16 desc[UR6][R4.64], R13 ;  /* 0x0000000d04007986 */ /* 0x0001e2000c101506 */
[----:B------:R-:W-:Y:S01]  /*9d90*/  LEA.HI.X.SX32 R7, R7, R19, 0x1, P5 ;  /* 0x0000001307077211 */ /* 0x000fe200028f0eff */
[----:B------:R-:W-:Y:S01]  /*9da0*/  IMAD R79, R17, 0x62, RZ ;  /* 0x00000062114f7824 */ /* 0x000fe200078e02ff */
[-C--:B------:R-:W-:Y:S01]  /*9db0*/  IADD3 R12, P6, R95, R18.reuse, RZ ;  /* 0x000000125f0c7210 */ /* 0x080fe20007fde0ff */
[----:B------:R1:W-:Y:S01]  /*9dc0*/  STG.E.U16 desc[UR6][R20.64], R30 ;  /* 0x0000001e14007986 */ /* 0x0003e2000c101506 */
[----:B------:R-:W-:Y:S01]  /*9dd0*/  IADD3 R14, P4, R97, R18, RZ ;  /* 0x00000012610e7210 */ /* 0x000fe20007f9e0ff */
[----:B------:R-:W-:Y:S01]  /*9de0*/  IMAD R29, R17, 0x72, RZ ;  /* 0x00000072111d7824 */ /* 0x000fe200078e02ff */
[----:B0-----:R-:W-:-:S02]  /*9df0*/  PRMT R5, R30, 0x7632, R5 ;  /* 0x000076321e057816 */ /* 0x001fc40000000005 */
[-C--:B------:R-:W-:Y:S02]  /*9e00*/  IADD3 R4, P5, R101, R18.reuse, RZ ;  /* 0x0000001265047210 */ /* 0x080fe40007fbe0ff */
[-C--:B------:R-:W-:Y:S01]  /*9e10*/  LEA.HI.X.SX32 R13, R93, R19.reuse, 0x1, P6 ;  /* 0x000000135d0d7211 */ /* 0x080fe200030f0eff */
[----:B------:R0:W-:Y:S01]  /*9e20*/  STG.E.U16 desc[UR6][R6.64], R5 ;  /* 0x0000000506007986 */ /* 0x0001e2000c101506 */
[----:B-1----:R-:W-:Y:S01]  /*9e30*/  PRMT R21, R31, 0x7632, R21 ;  /* 0x000076321f157816 */ /* 0x002fe20000000015 */
[----:B------:R-:W-:Y:S01]  /*9e40*/  IMAD R93, R17, 0x56, RZ ;  /* 0x00000056115d7824 */ /* 0x000fe200078e02ff */
[-C--:B------:R-:W-:Y:S01]  /*9e50*/  IADD3 R20, P6, R85, R18.reuse, RZ ;  /* 0x0000001255147210 */ /* 0x080fe20007fde0ff */
[----:B------:R1:W-:Y:S01]  /*9e60*/  STG.E.U16 desc[UR6][R12.64], R31 ;  /* 0x0000001f0c007986 */ /* 0x0003e2000c101506 */
[----:B0-----:R-:W-:Y:S01]  /*9e70*/  LEA.HI.X.SX32 R5, R15, R19, 0x1, P5 ;  /* 0x000000130f057211 */ /* 0x001fe200028f0eff */
[----:B------:R-:W-:Y:S01]  /*9e80*/  IMAD R7, R17, 0x29, RZ ;  /* 0x0000002911077824 */ /* 0x000fe200078e02ff */
[----:B------:R-:W-:-:S02]  /*9e90*/  IADD3 R6, P5, R99, R18, RZ ;  /* 0x0000001263067210 */ /* 0x000fc40007fbe0ff */
[-C--:B------:R-:W-:Y:S01]  /*9ea0*/  LEA.HI.X.SX32 R15, R105, R19.reuse, 0x1, P4 ;  /* 0x00000013690f7211 */ /* 0x080fe200020f0eff */
[----:B------:R0:W-:Y:S01]  /*9eb0*/  STG.E.U16 desc[UR6][R4.64], R21 ;  /* 0x0000001504007986 */ /* 0x0001e2000c101506 */
[-C--:B------:R-:W-:Y:S01]  /*9ec0*/  LEA.HI.X.SX32 R7, R7, R19.reuse, 0x1, P5 ;  /* 0x0000001307077211 */ /* 0x080fe200028f0eff */
[----:B-1----:R-:W-:Y:S01]  /*9ed0*/  IMAD R13, R17, 0x2b, RZ ;  /* 0x0000002b110d7824 */ /* 0x002fe200078e02ff */
[-C--:B------:R-:W-:Y:S01]  /*9ee0*/  IADD3 R12, P4, R87, R18.reuse, RZ ;  /* 0x00000012570c7210 */ /* 0x080fe20007f9e0ff */
[----:B------:R1:W-:Y:S01]  /*9ef0*/  STG.E.U16 desc[UR6][R14.64], R32 ;  /* 0x000000200e007986 */ /* 0x0003e2000c101506 */
[----:B------:R-:W-:Y:S01]  /*9f00*/  IMAD R31, R17, 0x64, RZ ;  /* 0x00000064111f7824 */ /* 0x000fe200078e02ff */
[----:B0-----:R-:W-:Y:S02]  /*9f10*/  PRMT R5, R32, 0x7632, R5 ;  /* 0x0000763220057816 */ /* 0x001fe40000000005 */
        /* <DEDUP_REMOVED lines=11> */
[----:B------:R-:W-:Y:S01]  /*9fd0*/  IMAD R83, R17, 0x5e, RZ ;  /* 0x0000005e11537824 */ /* 0x000fe200078e02ff */
[----:B------:R0:W-:Y:S01]  /*9fe0*/  STG.E.U16 desc[UR6][R4.64], R15 ;  /* 0x0000000f04007986 */ /* 0x0001e2000c101506 */
[----:B------:R-:W-:Y:S01]  /*9ff0*/  LEA.HI.X.SX32 R7, R7, R19, 0x1, P5 ;  /* 0x0000001307077211 */ /* 0x000fe200028f0eff */
[----:B-1----:R-:W-:Y:S01]  /*a000*/  IMAD R21, R17, 0x2f, RZ ;  /* 0x0000002f11157824 */ /* 0x002fe200078e02ff */
[-C--:B------:R-:W-:Y:S01]  /*a010*/  IADD3 R20, P4, R77, R18.reuse, RZ ;  /* 0x000000124d147210 */ /* 0x080fe20007f9e0ff */
[----:B------:R1:W-:Y:S01]  /*a020*/  STG.E.U16 desc[UR6][R12.64], R34 ;  /* 0x000000220c007986 */ /* 0x0003e2000c101506 */
[----:B------:R-:W-:Y:S01]  /*a030*/  IMAD R33, R17, 0x6e, RZ ;  /* 0x0000006e11217824 */ /* 0x000fe200078e02ff */
[----:B0-----:R-:W-:Y:S02]  /*a040*/  PRMT R5, R34, 0x7632, R5 ;  /* 0x0000763222057816 */ /* 0x001fe40000000005 */
[----:B------:R-:W-:-:S02]  /*a050*/  IADD3 R4, P5, R83, R18, RZ ;  /* 0x0000001253047210 */ /* 0x000fc40007fbe0ff */
[-C--:B------:R-:W-:Y:S01]  /*a060*/  LEA.HI.X.SX32 R15, R107, R19.reuse, 0x1, P6 ;  /* 0x000000136b0f7211 */ /* 0x080fe200030f0eff */
[----:B------:R0:W-:Y:S01]  /*a070*/  STG.E.U16 desc[UR6][R6.64], R5 ;  /* 0x0000000506007986 */ /* 0x0001e2000c101506 */
[----:B-1----:R-:W-:Y:S02]  /*a080*/  PRMT R13, R35, 0x7632, R13 ;  /* 0x00007632230d7816 */ /* 0x002fe4000000000d */
[-C--:B------:R-:W-:Y:S01]  /*a090*/  IADD3 R12, P6, R31, R18.reuse, RZ ;  /* 0x000000121f0c7210 */ /* 0x080fe20007fde0ff */
[----:B------:R1:W-:Y:S01]  /*a0a0*/  STG.E.U16 desc[UR6][R14.64], R35 ;  /* 0x000000230e007986 */ /* 0x0003e2000c101506 */
[-C--:B0-----:R-:W-:Y:S01]  /*a0b0*/  LEA.HI.X.SX32 R5, R21, R19.reuse, 0x1, P5 ;  /* 0x0000001315057211 */ /* 0x081fe200028f0eff */
[----:B------:R-:W-:Y:S01]  /*a0c0*/  IMAD R7, R17, 0x31, RZ ;  /* 0x0000003111077824 */ /* 0x000fe200078e02ff */
[-C--:B------:R-:W-:Y:S02]  /*a0d0*/  IADD3 R6, P5, R79, R18.reuse, RZ ;  /* 0x000000124f067210 */ /* 0x080fe40007fbe0ff */
[-C--:B------:R-:W-:Y:S01]  /*a0e0*/  LEA.HI.X.SX32 R21, R109, R19.reuse, 0x1, P4 ;  /* 0x000000136d157211 */ /* 0x080fe200020f0eff */
[----:B------:R0:W-:Y:S01]  /*a0f0*/  STG.E.U16 desc[UR6][R4.64], R13 ;  /* 0x0000000d04007986 */ /* 0x0001e2000c101506 */
[----:B-1----:R-:W-:Y:S01]  /*a100*/  IMAD R35, R17, 0x68, RZ ;  /* 0x0000006811237824 */ /* 0x002fe200078e02ff */
[-C--:B------:R-:W-:Y:S01]  /*a110*/  LEA.HI.X.SX32 R7, R7, R19.reuse, 0x1, P5 ;  /* 0x0000001307077211 */ /* 0x080fe200028f0eff */
[----:B------:R-:W-:Y:S01]  /*a120*/  IMAD R15, R17, 0x33, RZ ;  /* 0x00000033110f7824 */ /* 0x000fe200078e02ff */
[----:B------:R-:W-:Y:S01]  /*a130*/  IADD3 R14, P4, R81, R18, RZ ;  /* 0x00000012510e7210 */ /* 0x000fe20007f9e0ff */
[----:B------:R1:W-:Y:S01]  /*a140*/  STG.E.U16 desc[UR6][R20.64], R36 ;  /* 0x0000002414007986 */ /* 0x0003e2000c101506 */
[----:B------:R-:W2:Y:S02]  /*a150*/  LDC R109, c[0x0][0x278] ;  /* 0x00009e00ff6d7b82 */ /* 0x000ea40000000800 */
[----:B------:R-:W-:-:S02]  /*a160*/  LEA.HI.X.SX32 R15, R15, R19, 0x1, P4 ;  /* 0x000000130f0f7211 */ /* 0x000fc400020f0eff */
[----:B0-----:R-:W-:Y:S02]  /*a170*/  PRMT R5, R36, 0x7632, R5 ;  /* 0x0000763224057816 */ /* 0x001fe40000000005 */
[-C--:B------:R-:W-:Y:S01]  /*a180*/  LEA.HI.X.SX32 R13, R73, R19.reuse, 0x1, P6 ;  /* 0x00000013490d7211 */ /* 0x080fe200030f0eff */
[----:B------:R-:W-:Y:S01]  /*a190*/  IMAD R73, R17, 0x6a, RZ ;  /* 0x0000006a11497824 */ /* 0x000fe200078e02ff */
[-C--:B------:R-:W-:Y:S01]  /*a1a0*/  IADD3 R4, P5, R35, R18.reuse, RZ ;  /* 0x0000001223047210 */ /* 0x080fe20007fbe0ff */
[----:B------:R0:W-:Y:S01]  /*a1b0*/  STG.E.U16 desc[UR6][R6.64], R5 ;  /* 0x0000000506007986 */ /* 0x0001e2000c101506 */
[----:B-1----:R-:W-:Y:S02]  /*a1c0*/  IMAD R21, R17, 0x35, RZ ;  /* 0x0000003511157824 */ /* 0x002fe400078e02ff */
[----:B------:R-:W-:Y:S01]  /*a1d0*/  IADD3 R20, P4, R73, R18, RZ ;  /* 0x0000001249147210 */ /* 0x000fe20007f9e0ff */
[----:B------:R1:W-:Y:S03]  /*a1e0*/  STG.E.U16 desc[UR6][R12.64], R37 ;  /* 0x000000250c007986 */ /* 0x0003e6000c101506 */
[----:B------:R-:W-:-:S02]  /*a1f0*/  LEA.HI.X.SX32 R21, R21, R19, 0x1, P4 ;  /* 0x0000001315157211 */ /* 0x000fc400020f0eff */
[-C--:B------:R-:W-:Y:S02]  /*a200*/  IADD3 R36, P4, R33, R18.reuse, RZ ;  /* 0x0000001221247210 */ /* 0x080fe40007f9e0ff */
[-C--:B0-----:R-:W-:Y:S01]  /*a210*/  LEA.HI.X.SX32 R5, R111, R19.reuse, 0x1, P5 ;  /* 0x000000136f057211 */ /* 0x081fe200028f0eff */
[----:B------:R-:W-:Y:S01]  /*a220*/  IMAD R7, R17, 0x37, RZ ;  /* 0x0000003711077824 */ /* 0x000fe200078e02ff */
[----:B------:R-:W-:Y:S02]  /*a230*/  PRMT R6, R38, 0x7632, R6 ;  /* 0x0000763226067816 */ /* 0x000fe40000000006 */
[----:B-1----:R-:W-:Y:S02]  /*a240*/  PRMT R13, R37, 0x7632, R13 ;  /* 0x00007632250d7816 */ /* 0x002fe4000000000d */
[----:B------:R-:W-:Y:S02]  /*a250*/  IADD3 R12, P5, R25, R18, RZ ;  /* 0x00000012190c7210 */ /* 0x000fe40007fbe0ff */
[----:B------:R-:W-:Y:S01]  /*a260*/  LEA.HI.X.SX32 R37, R7, R19, 0x1, P4 ;  /* 0x0000001307257211 */ /* 0x000fe200020f0eff */
[----:B------:R0:W-:Y:S01]  /*a270*/  STG.E.U16 desc[UR6][R14.64], R13 ;  /* 0x0000000d0e007986 */ /* 0x0001e2000c101506 */
[----:B------:R-:W-:-:S03]  /*a280*/  IMAD R7, R17, 0x74, RZ ;  /* 0x0000007411077824 */ /* 0x000fc600078e02ff */
[----:B------:R1:W-:Y:S04]  /*a290*/  STG.E.U16 desc[UR6][R4.64], R38 ;  /* 0x0000002604007986 */ /* 0x0003e8000c101506 */
[----:B------:R3:W-:Y:S01]  /*a2a0*/  STG.E.U16 desc[UR6][R20.64], R6 ;  /* 0x0000000614007986 */ /* 0x0007e2000c101506 */
[-C--:B0-----:R-:W-:Y:S01]  /*a2b0*/  LEA.HI.X.SX32 R13, R113, R19.reuse, 0x1, P5 ;  /* 0x00000013710d7211 */ /* 0x081fe200028f0eff */
[----:B------:R-:W-:Y:S01]  /*a2c0*/  IMAD R15, R17, 0x78, RZ ;  /* 0x00000078110f7824 */ /* 0x000fe200078e02ff */
[-C--:B------:R-:W-:Y:S01]  /*a2d0*/  IADD3 R104, P5, R27, R18.reuse, RZ ;  /* 0x000000121b687210 */ /* 0x080fe20007fbe0ff */
[----:B------:R-:W0:Y:S01]  /*a2e0*/  LDC R113, c[0x0][0x278] ;  /* 0x00009e00ff717b82 */ /* 0x000e220000000800 */
[----:B------:R-:W-:Y:S01]  /*a2f0*/  PRMT R14, R39, 0x7632, R14 ;  /* 0x00007632270e7816 */ /* 0x000fe2000000000e */
[----:B------:R4:W-:Y:S01]  /*a300*/  STG.E.U16 desc[UR6][R12.64], R39 ;  /* 0x000000270c007986 */ /* 0x0009e2000c101506 */
[-C--:B------:R-:W-:Y:S01]  /*a310*/  LEA.HI.X.SX32 R105, R23, R19.reuse, 0x1, P5 ;  /* 0x0000001317697211 */ /* 0x080fe200028f0eff */
[----:B-1----:R-:W-:Y:S01]  /*a320*/  IMAD R5, R17, 0x39, RZ ;  /* 0x0000003911057824 */ /* 0x002fe200078e02ff */
[-C--:B------:R-:W-:Y:S01]  /*a330*/  IADD3 R4, P4, R29, R18.reuse, RZ ;  /* 0x000000121d047210 */ /* 0x080fe20007f9e0ff */
[----:B------:R1:W-:Y:S01]  /*a340*/  STG.E.U16 desc[UR6][R36.64], R14 ;  /* 0x0000000e24007986 */ /* 0x0003e2000c101506 */
[----:B------:R-:W-:Y:S01]  /*a350*/  IMAD R23, R17, 0x76, RZ ;  /* 0x0000007611177824 */ /* 0x000fe200078e02ff */
[----:B---3--:R-:W3:Y:S01]  /*a360*/  LDC R6, c[0x0][0x278] ;  /* 0x00009e00ff067b82 */ /* 0x008ee20000000800 */
[-C--:B------:R-:W-:Y:S01]  /*a370*/  LEA.HI.X.SX32 R5, R5, R19.reuse, 0x1, P4 ;  /* 0x0000001305057211 */ /* 0x080fe200020f0eff */
[----:B------:R5:W-:Y:S01]  /*a380*/  STG.E.U16 desc[UR6][R104.64], R44 ;  /* 0x0000002c68007986 */ /* 0x000be2000c101506 */
[----:B------:R-:W-:Y:S01]  /*a390*/  PRMT R20, R44, 0x7632, R20 ;  /* 0x000076322c147816 */ /* 0x000fe20000000014 */
[----:B------:R-:W-:Y:S01]  /*a3a0*/  IMAD R21, R17, 0x7a, RZ ;  /* 0x0000007a11157824 */ /* 0x000fe200078e02ff */
[-C--:B------:R-:W-:Y:S01]  /*a3b0*/  IADD3 R106, P5, R7, R18.reuse, RZ ;  /* 0x00000012076a7210 */ /* 0x080fe20007fbe0ff */
[----:B----4-:R-:W-:Y:S01]  /*a3c0*/  IMAD R13, R17, 0x3b, RZ ;  /* 0x0000003b110d7824 */ /* 0x010fe200078e02ff */
[----:B------:R-:W-:Y:S01]  /*a3d0*/  IADD3 R12, P4, R23, R18, RZ ;  /* 0x00000012170c7210 */ /* 0x000fe20007f9e0ff */
[----:B------:R4:W-:Y:S01]  /*a3e0*/  STG.E.U16 desc[UR6][R4.64], R20 ;  /* 0x0000001404007986 */ /* 0x0009e2000c101506 */
[-C--:B------:R-:W-:Y:S01]  /*a3f0*/  LEA.HI.X.SX32 R107, R115, R19.reuse, 0x1, P5 ;  /* 0x00000013736b7211 */ /* 0x080fe200028f0eff */
[----:B------:R-:W-:Y:S01]  /*a400*/  IMAD R39, R17, 0x3d, RZ ;  /* 0x0000003d11277824 */ /* 0x000fe200078e02ff */
[----:B------:R-:W-:-:S02]  /*a410*/  LEA.HI.X.SX32 R13, R13, R19, 0x1, P4 ;  /* 0x000000130d0d7211 */ /* 0x000fc400020f0eff */
[----:B-1----:R-:W-:Y:S01]  /*a420*/  PRMT R14, R45, 0x7632, R14 ;  /* 0x000076322d0e7816 */ /* 0x002fe2000000000e */
[----:B-----5:R-:W1:Y:S01]  /*a430*/  LDC R105, c[0x0][0x278] ;  /* 0x00009e00ff697b82 */ /* 0x020e620000000800 */
[-C--:B------:R-:W-:Y:S01]  /*a440*/  IADD3 R36, P4, R15, R18.reuse, RZ ;  /* 0x000000120f247210 */ /* 0x080fe20007f9e0ff */
[----:B------:R5:W-:Y:S01]  /*a450*/  STG.E.U16 desc[UR6][R106.64], R45 ;  /* 0x0000002d6a007986 */ /* 0x000be2000c101506 */
[-C--:B------:R-:W-:Y:S02]  /*a460*/  IADD3 R38, P5, R21, R18.reuse, RZ ;  /* 0x0000001215267210 */ /* 0x080fe40007fbe0ff */
[-C--:B------:R-:W-:Y:S01]  /*a470*/  LEA.HI.X.SX32 R37, R117, R19.reuse, 0x1, P4 ;  /* 0x0000001375257211 */ /* 0x080fe200020f0eff */
[----:B----4-:R-:W-:Y:S01]  /*a480*/  IMAD R5, R17, 0x7c, RZ ;  /* 0x0000007c11057824 */ /* 0x010fe200078e02ff */
[----:B------:R4:W-:Y:S01]  /*a490*/  STG.E.U16 desc[UR6][R12.64], R14 ;  /* 0x0000000e0c007986 */ /* 0x0009e2000c101506 */
[----:B------:R-:W2:Y:S01]  /*a4a0*/  LDC R4, c[0x0][0x278] ;  /* 0x00009e00ff047b82 */ /* 0x000ea20000000800 */
[----:B------:R-:W-:Y:S01]  /*a4b0*/  LEA.HI.X.SX32 R39, R39, R19, 0x1, P5 ;  /* 0x0000001327277211 */ /* 0x000fe200028f0eff */
[----:B---3--:R-:W-:Y:S01]  /*a4c0*/  IMAD R111, R6, 0x82, RZ ;  /* 0x00000082066f7824 */ /* 0x008fe200078e02ff */
[----:B------:R-:W-:Y:S01]  /*a4d0*/  IADD3 R44, P4, R5, R18, RZ ;  /* 0x00000012052c7210 */ /* 0x000fe20007f9e0ff */
[----:B------:R3:W-:Y:S01]  /*a4e0*/  STG.E.U16 desc[UR6][R36.64], R46 ;  /* 0x0000002e24007986 */ /* 0x0007e2000c101506 */
[----:B------:R-:W-:-:S02]  /*a4f0*/  PRMT R20, R46, 0x7632, R20 ;  /* 0x000076322e147816 */ /* 0x000fc40000000014 */
[----:B-----5:R-:W-:Y:S01]  /*a500*/  LEA.HI.X.SX32 R45, R119, R19, 0x1, P4 ;  /* 0x00000013772d7211 */ /* 0x020fe200020f0eff */
[----:B------:R-:W5:Y:S01]  /*a510*/  LDC R107, c[0x0][0x278] ;  /* 0x00009e00ff6b7b82 */ /* 0x000f620000000800 */
[----:B------:R-:W-:Y:S01]  /*a520*/  IADD3 RZ, P6, R111, R18, RZ ;  /* 0x000000126fff7210 */ /* 0x000fe20007fde0ff */
[----:B------:R0:W-:Y:S01]  /*a530*/  STG.E.U16 desc[UR6][R38.64], R20 ;  /* 0x0000001426007986 */ /* 0x0001e2000c101506 */
[----:B----4-:R-:W-:-:S03]  /*a540*/  IMAD R13, R17, 0x7e, RZ ;  /* 0x0000007e110d7824 */ /* 0x010fc600078e02ff */
[----:B------:R2:W-:Y:S02]  /*a550*/  STG.E.U16 desc[UR6][R44.64], R47 ;  /* 0x0000002f2c007986 */ /* 0x0005e4000c101506 */
[----:B------:R-:W4:Y:S01]  /*a560*/  LDC R12, c[0x0][0x278] ;  /* 0x00009e00ff0c7b82 */ /* 0x000f220000000800 */
[-C--:B-1----:R-:W-:Y:S01]  /*a570*/  LEA RZ, P5, R105, R18.reuse, 0x7 ;  /* 0x0000001269ff7211 */ /* 0x082fe200078a38ff */
[----:B------:R-:W-:Y:S01]  /*a580*/  IMAD R105, R17, 0x41, RZ ;  /* 0x0000004111697824 */ /* 0x000fe200078e02ff */
[----:B---3--:R-:W-:Y:S01]  /*a590*/  IADD3 R36, P4, R13, R18, RZ ;  /* 0x000000120d247210 */ /* 0x008fe20007f9e0ff */
[C---:B------:R-:W-:Y:S01]  /*a5a0*/  IMAD R37, R17.reuse, 0x3f, RZ ;  /* 0x0000003f11257824 */ /* 0x040fe200078e02ff */
[----:B0-----:R-:W-:-:S03]  /*a5b0*/  SHF.L.U32 R39, R17, 0x6, RZ ;  /* 0x0000000611277819 */ /* 0x001fc600000006ff */
[----:B------:R-:W0:Y:S01]  /*a5c0*/  LDC R111, c[0x0][0x278] ;  /* 0x00009e00ff6f7b82 */ /* 0x000e220000000800 */
[-C--:B------:R-:W-:Y:S01]  /*a5d0*/  LEA.HI.X.SX32 R37, R37, R19.reuse, 0x1, P4 ;  /* 0x0000001325257211 */ /* 0x080fe200020f0eff */
[----:B--2---:R-:W-:Y:S01]  /*a5e0*/  IMAD R47, R4, 0x84, RZ ;  /* 0x00000084042f7824 */ /* 0x004fe200078e02ff */
[-C--:B------:R-:W-:Y:S01]  /*a5f0*/  LEA.HI.X.SX32 R45, R105, R19.reuse, 0x1, P6 ;  /* 0x00000013692d7211 */ /* 0x080fe200030f0eff */
[--C-:B------:R-:W-:Y:S01]  /*a600*/  IMAD R44, R109, 0x82, R2.reuse ;  /* 0x000000826d2c7824 */ /* 0x100fe200078e0202 */
[----:B------:R-:W-:Y:S01]  /*a610*/  LEA.HI.X.SX32 R39, R39, R19, 0x1, P5 ;  /* 0x0000001327277211 */ /* 0x000fe200028f0eff */
[----:B------:R1:W-:Y:S01]  /*a620*/  STG.E.U16 desc[UR6][R36.64], R22 ;  /* 0x0000001624007986 */ /* 0x0003e2000c101506 */
[----:B------:R-:W-:Y:S01]  /*a630*/  IADD3 RZ, P4, R47, R18, RZ ;  /* 0x000000122fff7210 */ /* 0x000fe20007f9e0ff */
[----:B------:R-:W2:Y:S01]  /*a640*/  LDC R105, c[0x0][0x278] ;  /* 0x00009e00ff697b82 */ /* 0x000ea20000000800 */
[----:B-----5:R-:W-:-:S05]  /*a650*/  IMAD R38, R107, 0x80, R2 ;  /* 0x000000806b267824 */ /* 0x020fca00078e0202 */
[----:B------:R3:W-:Y:S02]  /*a660*/  STG.E.U16 desc[UR6][R38.64], R40 ;  /* 0x0000002826007986 */ /* 0x0007e4000c101506 */
[----:B------:R-:W5:Y:S01]  /*a670*/  LDC R6, c[0x0][0x278] ;  /* 0x00009e00ff067b82 */ /* 0x000f620000000800 */
[----:B----4-:R-:W-:Y:S01]  /*a680*/  IMAD R107, R12, 0x86, RZ ;  /* 0x000000860c6b7824 */ /* 0x010fe200078e02ff */
[----:B------:R4:W-:Y:S01]  /*a690*/  STG.E.U16 desc[UR6][R44.64], R24 ;  /* 0x000000182c007986 */ /* 0x0009e2000c101506 */
[----:B-1----:R-:W-:Y:S02]  /*a6a0*/  LEA.HI.X.SX32 R37, R121, R19, 0x1, P4 ;  /* 0x0000001379257211 */ /* 0x002fe400020f0eff */
[----:B------:R-:W-:Y:S02]  /*a6b0*/  PRMT R22, R53, 0x7632, R22 ;  /* 0x0000763235167816 */ /* 0x000fe40000000016 */
[----:B------:R-:W-:Y:S01]  /*a6c0*/  IADD3 RZ, P5, R107, R18, RZ ;  /* 0x000000126bff7210 */ /* 0x000fe20007fbe0ff */
[----:B------:R-:W1:Y:S01]  /*a6d0*/  LDC R4, c[0x0][0x278] ;  /* 0x00009e00ff047b82 */ /* 0x000e620000000800 */
[----:B0-----:R-:W-:-:S02]  /*a6e0*/  IMAD R36, R111, 0x84, R2 ;  /* 0x000000846f247824 */ /* 0x001fc400078e0202 */
[----:B---3--:R-:W-:Y:S02]  /*a6f0*/  IMAD R39, R17, 0x43, RZ ;  /* 0x0000004311277824 */ /* 0x008fe400078e02ff */
[----:B------:R-:W-:Y:S01]  /*a700*/  IMAD R38, R113, 0x86, R2 ;  /* 0x0000008671267824 */ /* 0x000fe200078e0202 */
[----:B------:R1:W-:Y:S01]  /*a710*/  STG.E.U16 desc[UR6][R36.64], R41 ;  /* 0x0000002924007986 */ /* 0x0003e2000c101506 */
[----:B----4-:R-:W-:Y:S01]  /*a720*/  PRMT R24, R54, 0x7632, R24 ;  /* 0x0000763236187816 */ /* 0x010fe20000000018 */
[----:B------:R-:W0:Y:S01]  /*a730*/  LDC R14, c[0x0][0x278] ;  /* 0x00009e00ff0e7b82 */ /* 0x000e220000000800 */
[----:B--2---:R-:W-:Y:S01]  /*a740*/  IMAD R44, R105, 0x88, R2 ;  /* 0x00000088692c7824 */ /* 0x004fe200078e0202 */
[----:B------:R-:W-:-:S06]  /*a750*/  LEA.HI.X.SX32 R39, R39, R19, 0x1, P5 ;  /* 0x0000001327277211 */ /* 0x000fcc00028f0eff */
[----:B------:R-:W2:Y:S01]  /*a760*/  LDC R107, c[0x0][0x278] ;  /* 0x00009e00ff6b7b82 */ /* 0x000ea20000000800 */
[----:B-----5:R-:W-:Y:S01]  /*a770*/  IMAD R47, R6, 0x88, RZ ;  /* 0x00000088062f7824 */ /* 0x020fe200078e02ff */
[----:B------:R-:W-:-:S04]  /*a780*/  PRMT R6, R41, 0x7632, R6 ;  /* 0x0000763229067816 */ /* 0x000fc80000000006 */
[----:B------:R-:W-:Y:S01]  /*a790*/  IADD3 RZ, P4, R47, R18, RZ ;  /* 0x000000122fff7210 */ /* 0x000fe20007f9e0ff */
[----:B------:R3:W-:Y:S01]  /*a7a0*/  STG.E.U16 desc[UR6][R38.64], R6 ;  /* 0x0000000626007986 */ /* 0x0007e2000c101506 */
[----:B------:R-:W4:Y:S01]  /*a7b0*/  LDC R105, c[0x0][0x278] ;  /* 0x00009e00ff697b82 */ /* 0x000f220000000800 */
[----:B-1----:R-:W-:Y:S02]  /*a7c0*/  IMAD R37, R4, 0x8c, RZ ;  /* 0x0000008c04257824 */ /* 0x002fe400078e02ff */
[----:B------:R-:W-:-:S05]  /*a7d0*/  IMAD R47, R17, 0x45, RZ ;  /* 0x00000045112f7824 */ /* 0x000fca00078e02ff */
[----:B------:R-:W3:Y:S01]  /*a7e0*/  LDC R12, c[0x0][0x278] ;  /* 0x00009e00ff0c7b82 */ /* 0x000ee20000000800 */
[----:B0-----:R-:W-:Y:S01]  /*a7f0*/  IMAD R45, R14, 0x8a, RZ ;  /* 0x0000008a0e2d7824 */ /* 0x001fe200078e02ff */
[----:B------:R-:W-:-:S04]  /*a800*/  PRMT R14, R42, 0x7632, R14 ;  /* 0x000076322a0e7816 */ /* 0x000fc8000000000e */
[-C--:B------:R-:W-:Y:S02]  /*a810*/  IADD3 RZ, P5, R45, R18.reuse, RZ ;  /* 0x000000122dff7210 */ /* 0x080fe40007fbe0ff */
[----:B------:R-:W0:Y:S01]  /*a820*/  LDC R109, c[0x0][0x278] ;  /* 0x00009e00ff6d7b82 */ /* 0x000e220000000800 */
[-C--:B------:R-:W-:Y:S01]  /*a830*/  LEA.HI.X.SX32 R45, R123, R19.reuse, 0x1, P4 ;  /* 0x000000137b2d7211 */ /* 0x080fe200020f0eff */
[--C-:B--2---:R-:W-:Y:S01]  /*a840*/  IMAD R46, R107, 0x8a, R2.reuse ;  /* 0x0000008a6b2e7824 */ /* 0x104fe200078e0202 */
[-C--:B------:R-:W-:Y:S02]  /*a850*/  LEA.HI.X.SX32 R47, R47, R19.reuse, 0x1, P5 ;  /* 0x000000132f2f7211 */ /* 0x080fe400028f0eff */
[----:B------:R-:W-:Y:S01]  /*a860*/  IADD3 RZ, P4, R37, R18, RZ ;  /* 0x0000001225ff7210 */ /* 0x000fe20007f9e0ff */
[----:B------:R-:W-:Y:S02]  /*a870*/  STG.E.U16 desc[UR6][R44.64], R42 ;  /* 0x0000002a2c007986 */ /* 0x000fe4000c101506 */
[----:B------:R-:W1:Y:S01]  /*a880*/  LDC R4, c[0x0][0x278] ;  /* 0x00009e00ff047b82 */ /* 0x000e620000000800 */
[----:B----4-:R-:W-:Y:S01]  /*a890*/  IMAD R40, R105, 0x90, R2 ;  /* 0x0000009069287824 */ /* 0x010fe200078e0202 */
[----:B------:R-:W-:Y:S01]  /*a8a0*/  STG.E.U16 desc[UR6][R46.64], R14 ;  /* 0x0000000e2e007986 */ /* 0x000fe2000c101506 */
[----:B------:R-:W-:-:S05]  /*a8b0*/  LEA.HI.X.SX32 R37, R125, R19, 0x1, P4 ;  /* 0x000000137d257211 */ /* 0x000fca00020f0eff */
[----:B------:R-:W2:Y:S01]  /*a8c0*/  LDC R20, c[0x0][0x278] ;  /* 0x00009e00ff147b82 */ /* 0x000ea20000000800 */
[----:B---3--:R-:W-:-:S05]  /*a8d0*/  IMAD R39, R12, 0x8e, RZ ;  /* 0x0000008e0c277824 */ /* 0x008fca00078e02ff */
[----:B------:R-:W-:Y:S01]  /*a8e0*/  IADD3 RZ, P5, R39, R18, RZ ;  /* 0x0000001227ff7210 */ /* 0x000fe20007fbe0ff */
[----:B------:R-:W-:Y:S01]  /*a8f0*/  IMAD R39, R17, 0x47, RZ ;  /* 0x0000004711277824 */ /* 0x000fe200078e02ff */
[----:B------:R-:W3:Y:S01]  /*a900*/  LDC R111, c[0x0][0x278] ;  /* 0x00009e00ff6f7b82 */ /* 0x000ee20000000800 */
[----:B0-----:R-:W-:-:S03]  /*a910*/  IMAD R36, R109, 0x8c, R2 ;  /* 0x0000008c6d247824 */ /* 0x001fc600078e0202 */
[----:B------:R-:W-:Y:S02]  /*a920*/  LEA.HI.X.SX32 R39, R39, R19, 0x1, P5 ;  /* 0x0000001327277211 */ /* 0x000fe400028f0eff */
[----:B------:R0:W-:Y:S02]  /*a930*/  STG.E.U16 desc[UR6][R36.64], R43 ;  /* 0x0000002b24007986 */ /* 0x0001e4000c101506 */
[----:B------:R-:W4:Y:S01]  /*a940*/  LDC R6, c[0x0][0x278] ;  /* 0x00009e00ff067b82 */ /* 0x000f220000000800 */
[----:B-1----:R-:W-:-:S05]  /*a950*/  IMAD R109, R4, 0x92, RZ ;  /* 0x00000092046d7824 */ /* 0x002fca00078e02ff */
[----:B------:R-:W-:Y:S02]  /*a960*/  IADD3 RZ, P4, R109, R18, RZ ;  /* 0x000000126dff7210 */ /* 0x000fe40007f9e0ff */
[----:B------:R-:W1:Y:S01]  /*a970*/  LDC R107, c[0x0][0x278] ;  /* 0x00009e00ff6b7b82 */ /* 0x000e620000000800 */
[----:B--2---:R-:W-:Y:S01]  /*a980*/  IMAD R41, R20, 0x90, RZ ;  /* 0x0000009014297824 */ /* 0x004fe200078e02ff */
[----:B------:R-:W-:Y:S01]  /*a990*/  PRMT R20, R43, 0x7632, R20 ;  /* 0x000076322b147816 */ /* 0x000fe20000000014 */
[----:B0-----:R-:W-:-:S03]  /*a9a0*/  IMAD R37, R17, 0x49, RZ ;  /* 0x0000004911257824 */ /* 0x001fc600078e02ff */
[-C--:B------:R-:W-:Y:S02]  /*a9b0*/  IADD3 RZ, P6, R41, R18.reuse, RZ ;  /* 0x0000001229ff7210 */ /* 0x080fe40007fde0ff */
[----:B------:R-:W0:Y:S01]  /*a9c0*/  LDC R45, c[0x0][0x278] ;  /* 0x00009e00ff2d7b82 */ /* 0x000e220000000800 */
[----:B---3--:R-:W-:Y:S01]  /*a9d0*/  IMAD R38, R111, 0x8e, R2 ;  /* 0x0000008e6f267824 */ /* 0x008fe200078e0202 */
[-C--:B------:R-:W-:Y:S02]  /*a9e0*/  LEA.HI.X.SX32 R41, R127, R19.reuse, 0x1, P6 ;  /* 0x000000137f297211 */ /* 0x080fe400030f0eff */
[----:B------:R-:W-:Y:S02]  /*a9f0*/  LEA.HI.X.SX32 R37, R37, R19, 0x1, P4 ;  /* 0x0000001325257211 */ /* 0x000fe400020f0eff */
[----:B------:R2:W-:Y:S02]  /*aa00*/  STG.E.U16 desc[UR6][R38.64], R20 ;  /* 0x0000001426007986 */ /* 0x0005e4000c101506 */
[----:B------:R-:W3:Y:S01]  /*aa10*/  LDC R47, c[0x0][0x278] ;  /* 0x00009e00ff2f7b82 */ /* 0x000ee20000000800 */
[----:B----4-:R-:W-:Y:S01]  /*aa20*/  IMAD R111, R6, 0x94, RZ ;  /* 0x00000094066f7824 */ /* 0x010fe200078e02ff */
[----:B------:R3:W-:Y:S04]  /*aa30*/  STG.E.U16 desc[UR6][R40.64], R52 ;  /* 0x0000003428007986 */ /* 0x0007e8000c101506 */
[----:B------:R-:W-:-:S02]  /*aa40*/  IADD3 RZ, P5, R111, R18, RZ ;  /* 0x000000126fff7210 */ /* 0x000fc40007fbe0ff */
[----:B------:R-:W4:Y:S01]  /*aa50*/  LDC R105, c[0x0][0x278] ;  /* 0x00009e00ff697b82 */ /* 0x000f220000000800 */
[----:B-1----:R-:W-:Y:S01]  /*aa60*/  IMAD R36, R107, 0x92, R2 ;  /* 0x000000926b247824 */ /* 0x002fe200078e0202 */
[----:B--2---:R-:W-:Y:S02]  /*aa70*/  PRMT R20, R52, 0x7632, R20 ;  /* 0x0000763234147816 */ /* 0x004fe40000000014 */
[----:B------:R-:W-:-:S03]  /*aa80*/  LEA.HI.X.SX32 R39, R103, R19, 0x1, P5 ;  /* 0x0000001367277211 */ /* 0x000fc600028f0eff */
[----:B------:R1:W-:Y:S01]  /*aa90*/  STG.E.U16 desc[UR6][R36.64], R20 ;  /* 0x0000001424007986 */ /* 0x0003e2000c101506 */
[----:B------:R-:W2:Y:S01]  /*aaa0*/  LDC R14, c[0x0][0x278] ;  /* 0x00009e00ff0e7b82 */ /* 0x000ea20000000800 */
[----:B0-----:R-:W-:-:S05]  /*aab0*/  IMAD R38, R45, 0x94, R2 ;  /* 0x000000942d267824 */ /* 0x001fca00078e0202 */
[----:B------:R0:W-:Y:S02]  /*aac0*/  STG.E.U16 desc[UR6][R38.64], R53 ;  /* 0x0000003526007986 */ /* 0x0001e4000c101506 */
[----:B------:R-:W5:Y:S01]  /*aad0*/  LDC R12, c[0x0][0x278] ;  /* 0x00009e00ff0c7b82 */ /* 0x000f620000000800 */
[----:B---3--:R-:W-:Y:S02]  /*aae0*/  IMAD R40, R47, 0x96, R2 ;  /* 0x000000962f287824 */ /* 0x008fe400078e0202 */
[----:B-1----:R-:W-:-:S05]  /*aaf0*/  IMAD R37, R17, 0x4d, RZ ;  /* 0x0000004d11257824 */ /* 0x002fca00078e02ff */
[----:B------:R-:W1:Y:S01]  /*ab00*/  LDC R4, c[0x0][0x278] ;  /* 0x00009e00ff047b82 */ /* 0x000e620000000800 */
[----:B----4-:R-:W-:-:S07]  /*ab10*/  IMAD R42, R105, 0x98, R2 ;  /* 0x00000098692a7824 */ /* 0x010fce00078e0202 */
[----:B------:R-:W0:Y:S01]  /*ab20*/  LDC R6, c[0x0][0x278] ;  /* 0x00009e00ff067b82 */ /* 0x000e220000000800 */
[----:B--2---:R-:W-:-:S05]  /*ab30*/  IMAD R43, R14, 0x98, RZ ;  /* 0x000000980e2b7824 */ /* 0x004fca00078e02ff */
[----:B------:R-:W-:Y:S02]  /*ab40*/  IADD3 RZ, P4, R43, R18, RZ ;  /* 0x000000122bff7210 */ /* 0x000fe40007f9e0ff */
[----:B------:R-:W2:Y:S01]  /*ab50*/  LDC R2, c[0x0][0x278] ;  /* 0x00009e00ff027b82 */ /* 0x000ea20000000800 */
[----:B-----5:R-:W-:-:S05]  /*ab60*/  IMAD R41, R12, 0x96, RZ ;  /* 0x000000960c297824 */ /* 0x020fca00078e02ff */
[----:B------:R-:W-:Y:S01]  /*ab70*/  IADD3 RZ, P5, R41, R18, RZ ;  /* 0x0000001229ff7210 */ /* 0x000fe20007fbe0ff */
[----:B------:R-:W-:Y:S01]  /*ab80*/  IMAD R41, R17, 0x4b, RZ ;  /* 0x0000004b11297824 */ /* 0x000fe200078e02ff */
[----:B------:R-:W3:Y:S01]  /*ab90*/  LDC R12, c[0x0][0x278] ;  /* 0x00009e00ff0c7b82 */ /* 0x000ee20000000800 */
[----:B-1----:R-:W-:-:S03]  /*aba0*/  IMAD R43, R4, 0x9a, RZ ;  /* 0x0000009a042b7824 */ /* 0x002fc600078e02ff */
[-C--:B------:R-:W-:Y:S02]  /*abb0*/  LEA.HI.X.SX32 R41, R41, R19.reuse, 0x1, P5 ;  /* 0x0000001329297211 */ /* 0x080fe400028f0eff */
[-C--:B------:R-:W-:Y:S02]  /*abc0*/  IADD3 R36, P5, R43, R18.reuse, RZ ;  /* 0x000000122b247210 */ /* 0x080fe40007fbe0ff */
[----:B------:R-:W1:Y:S01]  /*abd0*/  LDC R4, c[0x0][0x278] ;  /* 0x00009e00ff047b82 */ /* 0x000e620000000800 */
[----:B0-----:R-:W-:Y:S01]  /*abe0*/  IMAD R39, R6, 0x9c, RZ ;  /* 0x0000009c06277824 */ /* 0x001fe200078e02ff */
[-C--:B------:R-:W-:Y:S01]  /*abf0*/  LEA.HI.X.SX32 R43, R95, R19.reuse, 0x1, P4 ;  /* 0x000000135f2b7211 */ /* 0x080fe200020f0eff */
[----:B------:R0:W-:Y:S01]  /*ac00*/  STG.E.U16 desc[UR6][R40.64], R22 ;  /* 0x0000001628007986 */ /* 0x0001e2000c101506 */
[-C--:B------:R-:W-:Y:S02]  /*ac10*/  LEA.HI.X.SX32 R37, R37, R19.reuse, 0x1, P5 ;  /* 0x0000001325257211 */ /* 0x080fe400028f0eff */
[----:B------:R-:W-:Y:S01]  /*ac20*/  IADD3 R38, P6, R39, R18, RZ ;  /* 0x0000001227267210 */ /* 0x000fe20007fde0ff */
[----:B------:R1:W-:Y:S01]  /*ac30*/  STG.E.U16 desc[UR6][R42.64], R54 ;  /* 0x000000362a007986 */ /* 0x0003e2000c101506 */
[----:B------:R-:W4:Y:S01]  /*ac40*/  LDC R14, c[0x0][0x278] ;  /* 0x00009e00ff0e7b82 */ /* 0x000f220000000800 */
[----:B--2---:R-:W-:Y:S01]  /*ac50*/  IMAD R45, R2, 0x9e, RZ ;  /* 0x0000009e022d7824 */ /* 0x004fe200078e02ff */
[----:B------:R-:W-:Y:S01]  /*ac60*/  LEA.HI.X.SX32 R39, R101, R19, 0x1, P6 ;  /* 0x0000001365277211 */ /* 0x000fe200030f0eff */
[----:B------:R2:W-:Y:S01]  /*ac70*/  STG.E.U16 desc[UR6][R36.64], R24 ;  /* 0x0000001824007986 */ /* 0x0005e2000c101506 */
[----:B0-----:R-:W-:-:S04]  /*ac80*/  IMAD R41, R17, 0x4f, RZ ;  /* 0x0000004f11297824 */ /* 0x001fc800078e02ff */
[----:B------:R-:W0:Y:S01]  /*ac90*/  LDC R6, c[0x0][0x278] ;  /* 0x00009e00ff067b82 */ /* 0x000e220000000800 */
[----:B---3--:R-:W-:Y:S01]  /*aca0*/  IMAD R47, R12, 0xa0, RZ ;  /* 0x000000a00c2f7824 */ /* 0x008fe200078e02ff */
[-C--:B------:R-:W-:Y:S01]  /*acb0*/  IADD3 R40, P5, R45, R18.reuse, RZ ;  /* 0x000000122d287210 */ /* 0x080fe20007fbe0ff */
[----:B------:R3:W-:Y:S03]  /*acc0*/  STG.E.U16 desc[UR6][R38.64], R55 ;  /* 0x0000003726007986 */ /* 0x0007e6000c101506 */
[----:B------:R-:W-:Y:S02]  /*acd0*/  LEA.HI.X.SX32 R41, R41, R19, 0x1, P5 ;  /* 0x0000001329297211 */ /* 0x000fe400028f0eff */
[----:B------:R-:W5:Y:S01]  /*ace0*/  LDC R20, c[0x0][0x278] ;  /* 0x00009e00ff147b82 */ /* 0x000f620000000800 */
[----:B-1----:R-:W-:Y:S01]  /*acf0*/  IMAD R43, R4, 0xa4, RZ ;  /* 0x000000a4042b7824 */ /* 0x002fe200078e02ff */
[----:B--2---:R-:W-:Y:S01]  /*ad00*/  IADD3 R36, P4, R47, R18, RZ ;  /* 0x000000122f247210 */ /* 0x004fe20007f9e0ff */
[----:B------:R1:W-:Y:S01]  /*ad10*/  STG.E.U16 desc[UR6][R40.64], R26 ;  /* 0x0000001a28007986 */ /* 0x0003e2000c101506 */
[----:B------:R-:W-:-:S02]  /*ad20*/  PRMT R24, R48, 0x7632, R24 ;  /* 0x0000763230187816 */ /* 0x000fc40000000018 */
[----:B------:R-:W-:Y:S01]  /*ad30*/  IADD3 R42, P6, R43, R18, RZ ;  /* 0x000000122b2a7210 */ /* 0x000fe20007fde0ff */
[----:B---3--:R-:W-:Y:S01]  /*ad40*/  IMAD R39, R17, 0x51, RZ ;  /* 0x0000005111277824 */ /* 0x008fe200078e02ff */
[----:B------:R-:W2:Y:S01]  /*ad50*/  LDC R2, c[0x0][0x278] ;  /* 0x00009e00ff027b82 */ /* 0x000ea20000000800 */
[----:B----4-:R-:W-:Y:S01]  /*ad60*/  IMAD R37, R14, 0xa2, RZ ;  /* 0x000000a20e257824 */ /* 0x010fe200078e02ff */
[----:B------:R-:W-:-:S04]  /*ad70*/  LEA.HI.X.SX32 R43, R99, R19, 0x1, P6 ;  /* 0x00000013632b7211 */ /* 0x000fc800030f0eff */
[----:B------:R-:W-:Y:S01]  /*ad80*/  IADD3 R38, P5, R37, R18, RZ ;  /* 0x0000001225267210 */ /* 0x000fe20007fbe0ff */
[----:B-1----:R-:W-:Y:S01]  /*ad90*/  IMAD R41, R17, 0x53, RZ ;  /* 0x0000005311297824 */ /* 0x002fe200078e02ff */
[----:B------:R-:W1:Y:S01]  /*ada0*/  LDC R22, c[0x0][0x278] ;  /* 0x00009e00ff167b82 */ /* 0x000e620000000800 */
[----:B0-----:R-:W-:Y:S01]  /*adb0*/  IMAD R45, R6, 0xa6, RZ ;  /* 0x000000a6062d7824 */ /* 0x001fe200078e02ff */
[-C--:B------:R-:W-:Y:S02]  /*adc0*/  LEA.HI.X.SX32 R37, R97, R19.reuse, 0x1, P4 ;  /* 0x0000001361257211 */ /* 0x080fe400020f0eff */
[----:B------:R-:W-:Y:S02]  /*add0*/  LEA.HI.X.SX32 R39, R39, R19, 0x1, P5 ;  /* 0x0000001327277211 */ /* 0x000fe400028f0eff */
[----:B------:R-:W-:Y:S01]  /*ade0*/  PRMT R26, R51, 0x7632, R26 ;  /* 0x00007632331a7816 */ /* 0x000fe2000000001a */
[----:B------:R0:W-:Y:S01]  /*adf0*/  STG.E.U16 desc[UR6][R36.64], R48 ;  /* 0x0000003024007986 */ /* 0x0001e2000c101506 */
[----:B------:R-:W3:Y:S01]  /*ae00*/  LDC R4, c[0x0][0x278] ;  /* 0x00009e00ff047b82 */ /* 0x000ee20000000800 */
[----:B-----5:R-:W-:-:S02]  /*ae10*/  IMAD R47, R20, 0xa8, RZ ;  /* 0x000000a8142f7824 */ /* 0x020fc400078e02ff */
[----:B------:R2:W-:Y:S04]  /*ae20*/  STG.E.U16 desc[UR6][R38.64], R24 ;  /* 0x0000001826007986 */ /* 0x0005e8000c101506 */
[----:B------:R1:W-:Y:S01]  /*ae30*/  STG.E.U16 desc[UR6][R42.64], R49 ;  /* 0x000000312a007986 */ /* 0x0003e2000c101506 */
[----:B------:R-:W4:Y:S01]  /*ae40*/  LDC R6, c[0x0][0x278] ;  /* 0x00009e00ff067b82 */ /* 0x000f220000000800 */
[----:B0-----:R-:W-:Y:S01]  /*ae50*/  IADD3 R36, P5, R45, R18, RZ ;  /* 0x000000122d247210 */ /* 0x001fe20007fbe0ff */
[----:B--2---:R-:W-:-:S06]  /*ae60*/  IMAD R39, R2, 0xaa, RZ ;  /* 0x000000aa02277824 */ /* 0x004fcc00078e02ff */
[----:B------:R-:W0:Y:S01]  /*ae70*/  LDC R12, c[0x0][0x278] ;  /* 0x00009e00ff0c7b82 */ /* 0x000e220000000800 */
[-C--:B------:R-:W-:Y:S02]  /*ae80*/  IADD3 R38, P4, R47, R18.reuse, RZ ;  /* 0x000000122f267210 */ /* 0x080fe40007f9e0ff */
[-C--:B------:R-:W-:Y:S01]  /*ae90*/  LEA.HI.X.SX32 R37, R41, R19.reuse, 0x1, P5 ;  /* 0x0000001329257211 */ /* 0x080fe200028f0eff */
[----:B-1----:R-:W-:Y:S01]  /*aea0*/  IMAD R43, R22, 0xac, RZ ;  /* 0x000000ac162b7824 */ /* 0x002fe200078e02ff */
[-C--:B------:R-:W-:Y:S01]  /*aeb0*/  IADD3 R40, P5, R39, R18.reuse, RZ ;  /* 0x0000001227287210 */ /* 0x080fe20007fbe0ff */
[----:B------:R-:W-:Y:S01]  /*aec0*/  IMAD R41, R17, 0x55, RZ ;  /* 0x0000005511297824 */ /* 0x000fe200078e02ff */
[----:B------:R-:W-:Y:S01]  /*aed0*/  LEA.HI.X.SX32 R39, R85, R19, 0x1, P4 ;  /* 0x0000001355277211 */ /* 0x000fe200020f0eff */
[----:B------:R-:W1:Y:S01]  /*aee0*/  LDC R14, c[0x0][0x278] ;  /* 0x00009e00ff0e7b82 */ /* 0x000e620000000800 */
[----:B---3--:R-:W-:Y:S01]  /*aef0*/  IMAD R45, R4, 0xae, RZ ;  /* 0x000000ae042d7824 */ /* 0x008fe200078e02ff */
[----:B------:R2:W-:Y:S01]  /*af00*/  STG.E.U16 desc[UR6][R36.64], R28 ;  /* 0x0000001c24007986 */ /* 0x0005e2000c101506 */
[----:B------:R-:W-:-:S02]  /*af10*/  IADD3 R42, P6, R43, R18, RZ ;  /* 0x000000122b2a7210 */ /* 0x000fc40007fde0ff */
[-C--:B------:R-:W-:Y:S01]  /*af20*/  LEA.HI.X.SX32 R41, R41, R19.reuse, 0x1, P5 ;  /* 0x0000001329297211 */ /* 0x080fe200028f0eff */
[----:B------:R4:W-:Y:S01]  /*af30*/  STG.E.U16 desc[UR6][R38.64], R50 ;  /* 0x0000003226007986 */ /* 0x0009e2000c101506 */
[----:B------:R-:W-:Y:S01]  /*af40*/  PRMT R24, R50, 0x7632, R24 ;  /* 0x0000763232187816 */ /* 0x000fe20000000018 */
[----:B------:R-:W3:Y:S01]  /*af50*/  LDC R2, c[0x0][0x278] ;  /* 0x00009e00ff027b82 */ /* 0x000ee20000000800 */
[----:B------:R-:W-:-:S03]  /*af60*/  LEA.HI.X.SX32 R43, R93, R19, 0x1, P6 ;  /* 0x000000135d2b7211 */ /* 0x000fc600030f0eff */
[----:B------:R5:W-:Y:S01]  /*af70*/  STG.E.U16 desc[UR6][R40.64], R24 ;  /* 0x0000001828007986 */ /* 0x000be2000c101506 */
[-C--:B--2---:R-:W-:Y:S01]  /*af80*/  IADD3 R36, P5, R45, R18.reuse, RZ ;  /* 0x000000122d247210 */ /* 0x084fe20007fbe0ff */
[----:B------:R-:W-:Y:S02]  /*af90*/  IMAD R37, R17, 0x57, RZ ;  /* 0x0000005711257824 */ /* 0x000fe400078e02ff */
[----:B------:R-:W2:Y:S01]  /*afa0*/  LDC R4, c[0x0][0x278] ;  /* 0x00009e00ff047b82 */ /* 0x000ea20000000800 */
[----:B0-----:R-:W-:Y:S01]  /*afb0*/  IMAD R47, R12, 0xb0, RZ ;  /* 0x000000b00c2f7824 */ /* 0x001fe200078e02ff */
[----:B------:R0:W-:Y:S01]  /*afc0*/  STG.E.U16 desc[UR6][R42.64], R51 ;  /* 0x000000332a007986 */ /* 0x0001e2000c101506 */
[----:B----4-:R-:W-:Y:S01]  /*afd0*/  IMAD R39, R6, 0xb2, RZ ;  /* 0x000000b206277824 */ /* 0x010fe200078e02ff */
[----:B------:R-:W-:Y:S02]  /*afe0*/  LEA.HI.X.SX32 R37, R37, R19, 0x1, P5 ;  /* 0x0000001325257211 */ /* 0x000fe400028f0eff */
[----:B------:R-:W-:-:S02]  /*aff0*/  IADD3 R38, P4, R47, R18, RZ ;  /* 0x000000122f267210 */ /* 0x000fc40007f9e0ff */
[----:B------:R-:W4:Y:S01]  /*b000*/  LDC R20, c[0x0][0x278] ;  /* 0x00009e00ff147b82 */ /* 0x000f220000000800 */
[----:B-1----:R-:W-:Y:S01]  /*b010*/  IMAD R45, R14, 0xb4, RZ ;  /* 0x000000b40e2d7824 */ /* 0x002fe200078e02ff */
[-C--:B-----5:R-:W-:Y:S01]  /*b020*/  IADD3 R40, P5, R39, R18.reuse, RZ ;  /* 0x0000001227287210 */ /* 0x0a0fe20007fbe0ff */
[----:B------:R-:W-:Y:S01]  /*b030*/  IMAD R41, R17, 0x59, RZ ;  /* 0x0000005911297824 */ /* 0x000fe200078e02ff */
[-C--:B------:R-:W-:Y:S01]  /*b040*/  LEA.HI.X.SX32 R39, R87, R19.reuse, 0x1, P4 ;  /* 0x0000001357277211 */ /* 0x080fe200020f0eff */
[----:B------:R1:W-:Y:S01]  /*b050*/  STG.E.U16 desc[UR6][R36.64], R26 ;  /* 0x0000001a24007986 */ /* 0x0003e2000c101506 */
[----:B0-----:R-:W-:Y:S02]  /*b060*/  IADD3 R42, P6, R45, R18, RZ ;  /* 0x000000122d2a7210 */ /* 0x001fe40007fde0ff */
[----:B------:R-:W0:Y:S01]  /*b070*/  LDC R6, c[0x0][0x278] ;  /* 0x00009e00ff067b82 */ /* 0x000e220000000800 */
[----:B---3--:R-:W-:Y:S01]  /*b080*/  IMAD R45, R2, 0xb6, RZ ;  /* 0x000000b6022d7824 */ /* 0x008fe200078e02ff */
[----:B------:R2:W-:Y:S01]  /*b090*/  STG.E.U16 desc[UR6][R38.64], R56 ;  /* 0x0000003826007986 */ /* 0x0005e2000c101506 */
[----:B------:R-:W-:-:S02]  /*b0a0*/  LEA.HI.X.SX32 R41, R41, R19, 0x1, P5 ;  /* 0x0000001329297211 */ /* 0x000fc400028f0eff */
[----:B------:R-:W-:Y:S02]  /*b0b0*/  PRMT R24, R56, 0x7632, R24 ;  /* 0x0000763238187816 */ /* 0x000fe40000000018 */
[-C--:B------:R-:W-:Y:S01]  /*b0c0*/  LEA.HI.X.SX32 R43, R91, R19.reuse, 0x1, P6 ;  /* 0x000000135b2b7211 */ /* 0x080fe200030f0eff */
[----:B------:R-:W3:Y:S01]  /*b0d0*/  LDC R22, c[0x0][0x278] ;  /* 0x00009e00ff167b82 */ /* 0x000ee20000000800 */
[----:B-1----:R-:W-:Y:S01]  /*b0e0*/  IMAD R37, R17, 0x5b, RZ ;  /* 0x0000005b11257824 */ /* 0x002fe200078e02ff */
[----:B------:R-:W-:Y:S01]  /*b0f0*/  IADD3 R36, P5, R45, R18, RZ ;  /* 0x000000122d247210 */ /* 0x000fe20007fbe0ff */
[----:B------:R1:W-:Y:S01]  /*b100*/  STG.E.U16 desc[UR6][R40.64], R24 ;  /* 0x0000001828007986 */ /* 0x0003e2000c101506 */
[----:B------:R-:W-:Y:S01]  /*b110*/  PRMT R28, R57, 0x7632, R28 ;  /* 0x00007632391c7816 */ /* 0x000fe2000000001c */
[----:B--2---:R-:W-:Y:S02]  /*b120*/  IMAD R39, R4, 0xba, RZ ;  /* 0x000000ba04277824 */ /* 0x004fe400078e02ff */
[----:B------:R3:W-:Y:S01]  /*b130*/  STG.E.U16 desc[UR6][R42.64], R57 ;  /* 0x000000392a007986 */ /* 0x0007e2000c101506 */
[----:B------:R-:W2:Y:S01]  /*b140*/  LDC R12, c[0x0][0x278] ;  /* 0x00009e00ff0c7b82 */ /* 0x000ea20000000800 */
[----:B----4-:R-:W-:Y:S01]  /*b150*/  IMAD R47, R20, 0xb8, RZ ;  /* 0x000000b8142f7824 */ /* 0x010fe200078e02ff */
[----:B------:R-:W-:-:S02]  /*b160*/  LEA.HI.X.SX32 R37, R37, R19, 0x1, P5 ;  /* 0x0000001325257211 */ /* 0x000fc400028f0eff */
[----:B------:R-:W-:Y:S02]  /*b170*/  PRMT R26, R59, 0x7632, R26 ;  /* 0x000076323b1a7816 */ /* 0x000fe4000000001a */
[-C--:B------:R-:W-:Y:S01]  /*b180*/  IADD3 R38, P4, R47, R18.reuse, RZ ;  /* 0x000000122f267210 */ /* 0x080fe20007f9e0ff */
[----:B-1----:R-:W-:Y:S01]  /*b190*/  IMAD R41, R17, 0x5d, RZ ;  /* 0x0000005d11297824 */ /* 0x002fe200078e02ff */
[----:B------:R-:W1:Y:S01]  /*b1a0*/  LDC R2, c[0x0][0x278] ;  /* 0x00009e00ff027b82 */ /* 0x000e620000000800 */
[----:B0-----:R-:W-:Y:S01]  /*b1b0*/  IMAD R45, R6, 0xbe, RZ ;  /* 0x000000be062d7824 */ /* 0x001fe200078e02ff */
[----:B------:R-:W-:Y:S01]  /*b1c0*/  IADD3 R40, P5, R39, R18, RZ ;  /* 0x0000001227287210 */ /* 0x000fe20007fbe0ff */
[----:B------:R0:W-:Y:S01]  /*b1d0*/  STG.E.U16 desc[UR6][R36.64], R28 ;  /* 0x0000001c24007986 */ /* 0x0001e2000c101506 */
[-C--:B------:R-:W-:Y:S02]  /*b1e0*/  LEA.HI.X.SX32 R39, R75, R19.reuse, 0x1, P4 ;  /* 0x000000134b277211 */ /* 0x080fe400020f0eff */
[----:B------:R-:W-:-:S02]  /*b1f0*/  LEA.HI.X.SX32 R41, R41, R19, 0x1, P5 ;  /* 0x0000001329297211 */ /* 0x000fc400028f0eff */
[----:B------:R-:W4:Y:S01]  /*b200*/  LDC R14, c[0x0][0x278] ;  /* 0x00009e00ff0e7b82 */ /* 0x000f220000000800 */
[----:B---3--:R-:W-:Y:S01]  /*b210*/  IMAD R43, R22, 0xbc, RZ ;  /* 0x000000bc162b7824 */ /* 0x008fe200078e02ff */
[----:B------:R-:W-:Y:S01]  /*b220*/  PRMT R24, R58, 0x7632, R24 ;  /* 0x000076323a187816 */ /* 0x000fe20000000018 */
[----:B------:R1:W-:Y:S03]  /*b230*/  STG.E.U16 desc[UR6][R38.64], R58 ;  /* 0x0000003a26007986 */ /* 0x0003e6000c101506 */
[-C--:B------:R-:W-:Y:S01]  /*b240*/  IADD3 R42, P6, R43, R18.reuse, RZ ;  /* 0x000000122b2a7210 */ /* 0x080fe20007fde0ff */
[----:B0-----:R-:W-:Y:S01]  /*b250*/  IMAD R37, R17, 0x5f, RZ ;  /* 0x0000005f11257824 */ /* 0x001fe200078e02ff */
[----:B------:R-:W0:Y:S01]  /*b260*/  LDC R4, c[0x0][0x278] ;  /* 0x00009e00ff047b82 */ /* 0x000e220000000800 */
[----:B--2---:R-:W-:Y:S01]  /*b270*/  IMAD R47, R12, 0xc0, RZ ;  /* 0x000000c00c2f7824 */ /* 0x004fe200078e02ff */
[----:B------:R-:W-:Y:S01]  /*b280*/  IADD3 R36, P5, R45, R18, RZ ;  /* 0x000000122d247210 */ /* 0x000fe20007fbe0ff */
[----:B------:R2:W-:Y:S01]  /*b290*/  STG.E.U16 desc[UR6][R40.64], R24 ;  /* 0x0000001828007986 */ /* 0x0005e2000c101506 */
[----:B------:R-:W-:-:S02]  /*b2a0*/  LEA.HI.X.SX32 R43, R83, R19, 0x1, P6 ;  /* 0x00000013532b7211 */ /* 0x000fc400030f0eff */
[----:B------:R-:W-:Y:S02]  /*b2b0*/  LEA.HI.X.SX32 R37, R37, R19, 0x1, P5 ;  /* 0x0000001325257211 */ /* 0x000fe400028f0eff */
[----:B------:R-:W3:Y:S01]  /*b2c0*/  LDC R6, c[0x0][0x278] ;  /* 0x00009e00ff067b82 */ /* 0x000ee20000000800 */
[----:B-1----:R-:W-:Y:S01]  /*b2d0*/  IMAD R39, R2, 0xc2, RZ ;  /* 0x000000c202277824 */ /* 0x002fe200078e02ff */
[----:B------:R-:W-:Y:S01]  /*b2e0*/  IADD3 R38, P4, R47, R18, RZ ;  /* 0x000000122f267210 */ /* 0x000fe20007f9e0ff */
[----:B------:R1:W-:Y:S01]  /*b2f0*/  STG.E.U16 desc[UR6][R42.64], R59 ;  /* 0x0000003b2a007986 */ /* 0x0003e2000c101506 */
[----:B------:R-:W-:Y:S01]  /*b300*/  PRMT R28, R61, 0x7632, R28 ;  /* 0x000076323d1c7816 */ /* 0x000fe2000000001c */
[----:B--2---:R-:W-:-:S03]  /*b310*/  IMAD R41, R17, 0x61, RZ ;  /* 0x0000006111297824 */ /* 0x004fc600078e02ff */
[----:B------:R-:W2:Y:S01]  /*b320*/  LDC R20, c[0x0][0x278] ;  /* 0x00009e00ff147b82 */ /* 0x000ea20000000800 */
[----:B----4-:R-:W-:Y:S01]  /*b330*/  IMAD R45, R14, 0xc4, RZ ;  /* 0x000000c40e2d7824 */ /* 0x010fe200078e02ff */
[-C--:B------:R-:W-:Y:S01]  /*b340*/  IADD3 R40, P5, R39, R18.reuse, RZ ;  /* 0x0000001227287210 */ /* 0x080fe20007fbe0ff */
[----:B------:R4:W-:Y:S01]  /*b350*/  STG.E.U16 desc[UR6][R36.64], R26 ;  /* 0x0000001a24007986 */ /* 0x0009e2000c101506 */
[-C--:B------:R-:W-:Y:S02]  /*b360*/  LEA.HI.X.SX32 R39, R77, R19.reuse, 0x1, P4 ;  /* 0x000000134d277211 */ /* 0x080fe400020f0eff */
[-C--:B------:R-:W-:Y:S02]  /*b370*/  LEA.HI.X.SX32 R41, R41, R19.reuse, 0x1, P5 ;  /* 0x0000001329297211 */ /* 0x080fe400028f0eff */
[----:B------:R-:W5:Y:S01]  /*b380*/  LDC R22, c[0x0][0x278] ;  /* 0x00009e00ff167b82 */ /* 0x000f620000000800 */
[----:B-1----:R-:W-:Y:S01]  /*b390*/  IADD3 R42, P6, R45, R18, RZ ;  /* 0x000000122d2a7210 */ /* 0x002fe20007fde0ff */
[----:B0-----:R-:W-:Y:S01]  /*b3a0*/  IMAD R45, R4, 0xc6, RZ ;  /* 0x000000c6042d7824 */ /* 0x001fe200078e02ff */
[----:B------:R-:W-:Y:S01]  /*b3b0*/  PRMT R24, R60, 0x7632, R24 ;  /* 0x000076323c187816 */ /* 0x000fe20000000018 */
[----:B------:R0:W-:Y:S01]  /*b3c0*/  STG.E.U16 desc[UR6][R38.64], R60 ;  /* 0x0000003c26007986 */ /* 0x0001e2000c101506 */
[----:B------:R-:W-:Y:S01]  /*b3d0*/  LEA.HI.X.SX32 R43, R79, R19, 0x1, P6 ;  /* 0x000000134f2b7211 */ /* 0x000fe200030f0eff */
[----:B----4-:R-:W-:-:S02]  /*b3e0*/  IMAD R37, R17, 0x63, RZ ;  /* 0x0000006311257824 */ /* 0x010fc400078e02ff */
[----:B------:R-:W1:Y:S01]  /*b3f0*/  LDC R2, c[0x0][0x278] ;  /* 0x00009e00ff027b82 */ /* 0x000e620000000800 */
[----:B------:R3:W-:Y:S01]  /*b400*/  STG.E.U16 desc[UR6][R40.64], R24 ;  /* 0x0000001828007986 */ /* 0x0007e2000c101506 */
[-C--:B------:R-:W-:Y:S02]  /*b410*/  IADD3 R36, P5, R45, R18.reuse, RZ ;  /* 0x000000122d247210 */ /* 0x080fe40007fbe0ff */
[----:B------:R-:W-:Y:S01]  /*b420*/  PRMT R26, R63, 0x7632, R26 ;  /* 0x000076323f1a7816 */ /* 0x000fe2000000001a */
[----:B------:R5:W-:Y:S01]  /*b430*/  STG.E.U16 desc[UR6][R42.64], R61 ;  /* 0x0000003d2a007986 */ /* 0x000be2000c101506 */
[----:B------:R-:W-:Y:S02]  /*b440*/  LEA.HI.X.SX32 R37, R37, R19, 0x1, P5 ;  /* 0x0000001325257211 */ /* 0x000fe400028f0eff */
[----:B------:R-:W4:Y:S01]  /*b450*/  LDC R12, c[0x0][0x278] ;  /* 0x00009e00ff0c7b82 */ /* 0x000f220000000800 */
[----:B--2---:R-:W-:Y:S02]  /*b460*/  IMAD R47, R20, 0xc8, RZ ;  /* 0x000000c8142f7824 */ /* 0x004fe400078e02ff */
[----:B0-----:R-:W-:Y:S01]  /*b470*/  IMAD R39, R17, 0x65, RZ ;  /* 0x0000006511277824 */ /* 0x001fe200078e02ff */
[----:B------:R0:W-:Y:S01]  /*b480*/  STG.E.U16 desc[UR6][R36.64], R28 ;  /* 0x0000001c24007986 */ /* 0x0001e2000c101506 */
[----:B---3--:R-:W-:Y:S01]  /*b490*/  IMAD R41, R6, 0xca, RZ ;  /* 0x000000ca06297824 */ /* 0x008fe200078e02ff */
[----:B------:R-:W-:-:S02]  /*b4a0*/  IADD3 R30, P4, R47, R18, RZ ;  /* 0x000000122f1e7210 */ /* 0x000fc40007f9e0ff */
[----:B------:R-:W2:Y:S01]  /*b4b0*/  LDC R4, c[0x0][0x278] ;  /* 0x00009e00ff047b82 */ /* 0x000ea20000000800 */
[----:B-----5:R-:W-:Y:S01]  /*b4c0*/  IMAD R43, R22, 0xcc, RZ ;  /* 0x000000cc162b7824 */ /* 0x020fe200078e02ff */
[-C--:B------:R-:W-:Y:S02]  /*b4d0*/  IADD3 R38, P5, R41, R18.reuse, RZ ;  /* 0x0000001229267210 */ /* 0x080fe40007fbe0ff */
[-C--:B------:R-:W-:Y:S02]  /*b4e0*/  LEA.HI.X.SX32 R31, R31, R19.reuse, 0x1, P4 ;  /* 0x000000131f1f7211 */ /* 0x080fe400020f0eff */
[----:B------:R-:W-:Y:S02]  /*b4f0*/  IADD3 R40, P6, R43, R18, RZ ;  /* 0x000000122b287210 */ /* 0x000fe40007fde0ff */
[----:B------:R-:W3:Y:S01]  /*b500*/  LDC R6, c[0x0][0x278] ;  /* 0x00009e00ff067b82 */ /* 0x000ee20000000800 */
[----:B-1----:R-:W-:Y:S01]  /*b510*/  IMAD R43, R2, 0xce, RZ ;  /* 0x000000ce022b7824 */ /* 0x002fe200078e02ff */
[-C--:B------:R-:W-:Y:S01]  /*b520*/  LEA.HI.X.SX32 R39, R39, R19.reuse, 0x1, P5 ;  /* 0x0000001327277211 */ /* 0x080fe200028f0eff */
[----:B------:R1:W-:Y:S01]  /*b530*/  STG.E.U16 desc[UR6][R30.64], R62 ;  /* 0x0000003e1e007986 */ /* 0x0003e2000c101506 */
[----:B------:R-:W-:Y:S01]  /*b540*/  PRMT R24, R62, 0x7632, R24 ;  /* 0x000076323e187816 */ /* 0x000fe20000000018 */
[----:B0-----:R-:W-:Y:S01]  /*b550*/  IMAD R37, R17, 0x67, RZ ;  /* 0x0000006711257824 */ /* 0x001fe200078e02ff */
[----:B------:R-:W-:-:S02]  /*b560*/  LEA.HI.X.SX32 R41, R81, R19, 0x1, P6 ;  /* 0x0000001351297211 */ /* 0x000fc400030f0eff */
[----:B------:R-:W0:Y:S01]  /*b570*/  LDC R14, c[0x0][0x278] ;  /* 0x00009e00ff0e7b82 */ /* 0x000e220000000800 */
[----:B------:R2:W-:Y:S01]  /*b580*/  STG.E.U16 desc[UR6][R38.64], R24 ;  /* 0x0000001826007986 */ /* 0x0005e2000c101506 */
[----:B----4-:R-:W-:Y:S01]  /*b590*/  IMAD R45, R12, 0xd0, RZ ;  /* 0x000000d00c2d7824 */ /* 0x010fe200078e02ff */
[----:B------:R-:W-:Y:S02]  /*b5a0*/  PRMT R28, R65, 0x7632, R28 ;  /* 0x00007632411c7816 */ /* 0x000fe4000000001c */
[----:B------:R3:W-:Y:S01]  /*b5b0*/  STG.E.U16 desc[UR6][R40.64], R63 ;  /* 0x0000003f28007986 */ /* 0x0007e2000c101506 */
[-C--:B-1----:R-:W-:Y:S02]  /*b5c0*/  IADD3 R30, P5, R43, R18.reuse, RZ ;  /* 0x000000122b1e7210 */ /* 0x082fe40007fbe0ff */
[----:B------:R-:W1:Y:S01]  /*b5d0*/  LDC R20, c[0x0][0x278] ;  /* 0x00009e00ff147b82 */ /* 0x000e620000000800 */
[-C--:B------:R-:W-:Y:S02]  /*b5e0*/  IADD3 R34, P4, R45, R18.reuse, RZ ;  /* 0x000000122d227210 */ /* 0x080fe40007f9e0ff */
[-C--:B------:R-:W-:Y:S01]  /*b5f0*/  LEA.HI.X.SX32 R31, R37, R19.reuse, 0x1, P5 ;  /* 0x00000013251f7211 */ /* 0x080fe200028f0eff */
[----:B------:R-:W-:Y:S01]  /*b600*/  IMAD R37, R17, 0x69, RZ ;  /* 0x0000006911257824 */ /* 0x000fe200078e02ff */
[----:B------:R-:W-:Y:S01]  /*b610*/  LEA.HI.X.SX32 R35, R35, R19, 0x1, P4 ;  /* 0x0000001323237211 */ /* 0x000fe200020f0eff */
[----:B--2---:R-:W-:Y:S01]  /*b620*/  IMAD R39, R4, 0xd2, RZ ;  /* 0x000000d204277824 */ /* 0x004fe200078e02ff */
[----:B------:R-:W-:Y:S01]  /*b630*/  PRMT R24, R64, 0x7632, R24 ;  /* 0x0000763240187816 */ /* 0x000fe20000000018 */
[----:B------:R-:W2:Y:S01]  /*b640*/  LDC R2, c[0x0][0x278] ;  /* 0x00009e00ff027b82 */ /* 0x000ea20000000800 */
[----:B---3--:R-:W-:Y:S01]  /*b650*/  IMAD R41, R6, 0xd6, RZ ;  /* 0x000000d606297824 */ /* 0x008fe200078e02ff */
[----:B------:R3:W-:Y:S01]  /*b660*/  STG.E.U16 desc[UR6][R30.64], R26 ;  /* 0x0000001a1e007986 */ /* 0x0007e2000c101506 */
[----:B------:R-:W-:-:S03]  /*b670*/  IADD3 R36, P5, R39, R18, RZ ;  /* 0x0000001227247210 */ /* 0x000fc60007fbe0ff */
[----:B------:R4:W-:Y:S01]  /*b680*/  STG.E.U16 desc[UR6][R34.64], R64 ;  /* 0x0000004022007986 */ /* 0x0009e2000c101506 */
[----:B------:R-:W-:Y:S01]  /*b690*/  LEA.HI.X.SX32 R37, R37, R19, 0x1, P5 ;  /* 0x0000001325257211 */ /* 0x000fe200028f0eff */
[----:B------:R-:W5:Y:S01]  /*b6a0*/  LDC R22, c[0x0][0x278] ;  /* 0x00009e00ff167b82 */ /* 0x000f620000000800 */
[----:B0-----:R-:W-:-:S03]  /*b6b0*/  IMAD R43, R14, 0xd4, RZ ;  /* 0x000000d40e2b7824 */ /* 0x001fc600078e02ff */
[----:B------:R2:W-:Y:S02]  /*b6c0*/  STG.E.U16 desc[UR6][R36.64], R24 ;  /* 0x0000001824007986 */ /* 0x0005e4000c101506 */
[-C--:B------:R-:W-:Y:S01]  /*b6d0*/  IADD3 R38, P6, R43, R18.reuse, RZ ;  /* 0x000000122b267210 */ /* 0x080fe20007fde0ff */
[----:B---3--:R-:W-:Y:S01]  /*b6e0*/  IMAD R31, R17, 0x6b, RZ ;  /* 0x0000006b111f7824 */ /* 0x008fe200078e02ff */
[----:B------:R-:W0:Y:S01]  /*b6f0*/  LDC R4, c[0x0][0x278] ;  /* 0x00009e00ff047b82 */ /* 0x000e220000000800 */
[----:B-1----:R-:W-:Y:S01]  /*b700*/  IMAD R43, R20, 0xd8, RZ ;  /* 0x000000d8142b7824 */ /* 0x002fe200078e02ff */
[----:B------:R-:W-:Y:S01]  /*b710*/  IADD3 R30, P5, R41, R18, RZ ;  /* 0x00000012291e7210 */ /* 0x000fe20007fbe0ff */
[----:B----4-:R-:W-:Y:S01]  /*b720*/  IMAD R35, R17, 0x6d, RZ ;  /* 0x0000006d11237824 */ /* 0x010fe200078e02ff */
[-C--:B------:R-:W-:Y:S02]  /*b730*/  LEA.HI.X.SX32 R39, R73, R19.reuse, 0x1, P6 ;  /* 0x0000001349277211 */ /* 0x080fe400030f0eff */
[----:B------:R-:W-:-:S02]  /*b740*/  LEA.HI.X.SX32 R31, R31, R19, 0x1, P5 ;  /* 0x000000131f1f7211 */ /* 0x000fc400028f0eff */
[----:B------:R-:W1:Y:S01]  /*b750*/  LDC R12, c[0x0][0x278] ;  /* 0x00009e00ff0c7b82 */ /* 0x000e620000000800 */
[----:B--2---:R-:W-:Y:S01]  /*b760*/  IMAD R37, R2, 0xda, RZ ;  /* 0x000000da02257824 */ /* 0x004fe200078e02ff */
[-C--:B------:R-:W-:Y:S01]  /*b770*/  IADD3 R24, P4, R43, R18.reuse, RZ ;  /* 0x000000122b187210 */ /* 0x080fe20007f9e0ff */
[----:B------:R5:W-:Y:S01]  /*b780*/  STG.E.U16 desc[UR6][R38.64], R65 ;  /* 0x0000004126007986 */ /* 0x000be2000c101506 */
[----:B------:R-:W-:Y:S02]  /*b790*/  PRMT R26, R66, 0x7632, R26 ;  /* 0x00007632421a7816 */ /* 0x000fe4000000001a */
[----:B------:R-:W-:Y:S01]  /*b7a0*/  IADD3 R34, P5, R37, R18, RZ ;  /* 0x0000001225227210 */ /* 0x000fe20007fbe0ff */
[----:B------:R2:W-:Y:S01]  /*b7b0*/  STG.E.U16 desc[UR6][R30.64], R28 ;  /* 0x0000001c1e007986 */ /* 0x0005e2000c101506 */
[----:B------:R-:W3:Y:S01]  /*b7c0*/  LDC R6, c[0x0][0x278] ;  /* 0x00009e00ff067b82 */ /* 0x000ee20000000800 */
[-C--:B------:R-:W-:Y:S02]  /*b7d0*/  LEA.HI.X.SX32 R25, R25, R19.reuse, 0x1, P4 ;  /* 0x0000001319197211 */ /* 0x080fe400020f0eff */
[----:B------:R-:W-:-:S02]  /*b7e0*/  LEA.HI.X.SX32 R35, R35, R19, 0x1, P5 ;  /* 0x0000001323237211 */ /* 0x000fc400028f0eff */
[----:B------:R-:W-:Y:S01]  /*b7f0*/  PRMT R36, R67, 0x7632, R36 ;  /* 0x0000763243247816 */ /* 0x000fe20000000024 */
[----:B------:R4:W-:Y:S01]  /*b800*/  STG.E.U16 desc[UR6][R24.64], R66 ;  /* 0x0000004218007986 */ /* 0x0009e2000c101506 */
[----:B-----5:R-:W-:Y:S01]  /*b810*/  IMAD R39, R22, 0xdc, RZ ;  /* 0x000000dc16277824 */ /* 0x020fe200078e02ff */
[----:B------:R-:W5:Y:S01]  /*b820*/  LDC R2, c[0x0][0x278] ;  /* 0x00009e00ff027b82 */ /* 0x000f620000000800 */
[----:B0-----:R-:W-:Y:S01]  /*b830*/  IMAD R37, R4, 0xde, RZ ;  /* 0x000000de04257824 */ /* 0x001fe200078e02ff */
[----:B------:R3:W-:Y:S01]  /*b840*/  STG.E.U16 desc[UR6][R34.64], R26 ;  /* 0x0000001a22007986 */ /* 0x0007e2000c101506 */
[----:B--2---:R-:W-:Y:S01]  /*b850*/  IMAD R31, R17, 0x6f, RZ ;  /* 0x0000006f111f7824 */ /* 0x004fe200078e02ff */
[-C--:B------:R-:W-:Y:S02]  /*b860*/  IADD3 R32, P6, R39, R18.reuse, RZ ;  /* 0x0000001227207210 */ /* 0x080fe40007fde0ff */
[----:B------:R-:W-:Y:S02]  /*b870*/  PRMT R38, R69, 0x7632, R38 ;  /* 0x0000763245267816 */ /* 0x000fe40000000026 */
[----:B------:R-:W0:Y:S01]  /*b880*/  LDC R14, c[0x0][0x278] ;  /* 0x00009e00ff0e7b82 */ /* 0x000e220000000800 */
[----:B-1----:R-:W-:Y:S01]  /*b890*/  IMAD R39, R12, 0xe0, RZ ;  /* 0x000000e00c277824 */ /* 0x002fe200078e02ff */
[----:B----4-:R-:W-:-:S02]  /*b8a0*/  IADD3 R24, P5, R37, R18, RZ ;  /* 0x0000001225187210 */ /* 0x010fc40007fbe0ff */
[-C--:B------:R-:W-:Y:S02]  /*b8b0*/  LEA.HI.X.SX32 R33, R33, R19.reuse, 0x1, P6 ;  /* 0x0000001321217211 */ /* 0x080fe400030f0eff */
[-C--:B------:R-:W-:Y:S01]  /*b8c0*/  LEA.HI.X.SX32 R25, R31, R19.reuse, 0x1, P5 ;  /* 0x000000131f197211 */ /* 0x080fe200028f0eff */
[----:B------:R-:W-:Y:S01]  /*b8d0*/  IMAD R31, R17, 0x71, RZ ;  /* 0x00000071111f7824 */ /* 0x000fe200078e02ff */
[----:B------:R-:W1:Y:S01]  /*b8e0*/  LDC R20, c[0x0][0x278] ;  /* 0x00009e00ff147b82 */ /* 0x000e620000000800 */
[----:B---3--:R-:W-:Y:S01]  /*b8f0*/  IMAD R35, R6, 0xe2, RZ ;  /* 0x000000e206237824 */ /* 0x008fe200078e02ff */
[-C--:B------:R-:W-:Y:S01]  /*b900*/  IADD3 R26, P4, R39, R18.reuse, RZ ;  /* 0x00000012271a7210 */ /* 0x080fe20007f9e0ff */
[----:B------:R2:W-:Y:S01]  /*b910*/  STG.E.U16 desc[UR6][R32.64], R67 ;  /* 0x0000004320007986 */ /* 0x0005e2000c101506 */
[----:B------:R-:W-:Y:S02]  /*b920*/  PRMT R6, R68, 0x7632, R6 ;  /* 0x0000763244067816 */ /* 0x000fe40000000006 */
[----:B------:R-:W-:Y:S01]  /*b930*/  IADD3 R30, P5, R35, R18, RZ ;  /* 0x00000012231e7210 */ /* 0x000fe20007fbe0ff */
[----:B------:R5:W-:Y:S01]  /*b940*/  STG.E.U16 desc[UR6][R24.64], R36 ;  /* 0x0000002418007986 */ /* 0x000be2000c101506 */
[----:B------:R-:W3:Y:S01]  /*b950*/  LDC R4, c[0x0][0x278] ;  /* 0x00009e00ff047b82 */ /* 0x000ee20000000800 */
[----:B------:R-:W-:-:S02]  /*b960*/  LEA.HI.X.SX32 R27, R27, R19, 0x1, P4 ;  /* 0x000000131b1b7211 */ /* 0x000fc400020f0eff */
[----:B------:R-:W-:-:S03]  /*b970*/  LEA.HI.X.SX32 R31, R31, R19, 0x1, P5 ;  /* 0x000000131f1f7211 */ /* 0x000fc600028f0eff */
[----:B------:R-:W-:Y:S01]  /*b980*/  STG.E.U16 desc[UR6][R26.64], R68 ;  /* 0x000000441a007986 */ /* 0x000fe2000c101506 */
[----:B--2---:R-:W-:Y:S01]  /*b990*/  IMAD R33, R17, 0x73, RZ ;  /* 0x0000007311217824 */ /* 0x004fe200078e02ff */
[----:B------:R-:W2:Y:S01]  /*b9a0*/  LDC R22, c[0x0][0x278] ;  /* 0x00009e00ff167b82 */ /* 0x000ea20000000800 */
[----:B0-----:R-:W-:Y:S01]  /*b9b0*/  IMAD R37, R14, 0xe4, RZ ;  /* 0x000000e40e257824 */ /* 0x001fe200078e02ff */
[----:B------:R0:W-:Y:S01]  /*b9c0*/  STG.E.U16 desc[UR6][R30.64], R6 ;  /* 0x000000061e007986 */ /* 0x0001e2000c101506 */
[----:B-----5:R-:W-:Y:S01]  /*b9d0*/  IMAD R25, R2, 0xe6, RZ ;  /* 0x000000e602197824 */ /* 0x020fe200078e02ff */
[----:B------:R-:W-:Y:S02]  /*b9e0*/  PRMT R36, R71, 0x7632, R36 ;  /* 0x0000763247247816 */ /* 0x000fe40000000024 */
[----:B------:R-:W-:Y:S02]  /*b9f0*/  IADD3 R28, P6, R37, R18, RZ ;  /* 0x00000012251c7210 */ /* 0x000fe40007fde0ff */
[----:B------:R-:W4:Y:S01]  /*ba00*/  LDC R12, c[0x0][0x278] ;  /* 0x00009e00ff0c7b82 */ /* 0x000f220000000800 */
[----:B-1----:R-:W-:Y:S01]  /*ba10*/  IMAD R35, R20, 0xe8, RZ ;  /* 0x000000e814237824 */ /* 0x002fe200078e02ff */
[----:B------:R-:W-:-:S02]  /*ba20*/  LEA.HI.X.SX32 R29, R29, R19, 0x1, P6 ;  /* 0x000000131d1d7211 */ /* 0x000fc400030f0eff */
[----:B------:R-:W-:Y:S02]  /*ba30*/  PRMT R20, R70, 0x7632, R20 ;  /* 0x0000763246147816 */ /* 0x000fe40000000014 */
[-C--:B0-----:R-:W-:Y:S01]  /*ba40*/  IADD3 R30, P5, R25, R18.reuse, RZ ;  /* 0x00000012191e7210 */ /* 0x081fe20007fbe0ff */
[----:B------:R0:W-:Y:S01]  /*ba50*/  STG.E.U16 desc[UR6][R28.64], R69 ;  /* 0x000000451c007986 */ /* 0x0001e2000c101506 */
[----:B------:R-:W1:Y:S01]  /*ba60*/  LDC R14, c[0x0][0x278] ;  /* 0x00009e00ff0e7b82 */ /* 0x000e620000000800 */
[----:B---3--:R-:W-:Y:S01]  /*ba70*/  IMAD R37, R4, 0xea, RZ ;  /* 0x000000ea04257824 */ /* 0x008fe200078e02ff */
[----:B------:R-:W-:Y:S01]  /*ba80*/  IADD3 R6, P4, R35, R18, RZ ;  /* 0x0000001223067210 */ /* 0x000fe20007f9e0ff */
[----:B------:R3:W5:Y:S01]  /*ba90*/  LDS.128 R24, [R3] ;  /* 0x0000000003187984 */ /* 0x0007620000000c00 */
[-C--:B------:R-:W-:Y:S02]  /*baa0*/  LEA.HI.X.SX32 R31, R33, R19.reuse, 0x1, P5 ;  /* 0x00000013211f7211 */ /* 0x080fe400028f0eff */
[----:B------:R-:W-:-:S02]  /*bab0*/  LEA.HI.X.SX32 R7, R7, R19, 0x1, P4 ;  /* 0x0000001307077211 */ /* 0x000fc400020f0eff */
[----:B------:R-:W5:Y:S01]  /*bac0*/  LDC R32, c[0x0][0x278] ;  /* 0x00009e00ff207b82 */ /* 0x000f620000000800 */
[----:B--2---:R-:W-:Y:S01]  /*bad0*/  IMAD R39, R22, 0xec, RZ ;  /* 0x000000ec16277824 */ /* 0x004fe200078e02ff */
[----:B------:R-:W-:Y:S01]  /*bae0*/  STG.E.U16 desc[UR6][R30.64], R38 ;  /* 0x000000261e007986 */ /* 0x000fe2000c101506 */
[----:B0-----:R-:W-:Y:S01]  /*baf0*/  IMAD R29, R17, 0x75, RZ ;  /* 0x00000075111d7824 */ /* 0x001fe200078e02ff */
[-C--:B------:R-:W-:Y:S01]  /*bb00*/  IADD3 R28, P5, R37, R18.reuse, RZ ;  /* 0x00000012251c7210 */ /* 0x080fe20007fbe0ff */
[----:B---3--:R-:W-:Y:S01]  /*bb10*/  IMAD R3, R17, 0x77, RZ ;  /* 0x0000007711037824 */ /* 0x008fe200078e02ff */
[----:B------:R-:W-:Y:S01]  /*bb20*/  IADD3 R22, P6, R39, R18, RZ ;  /* 0x0000001227167210 */ /* 0x000fe20007fde0ff */
[----:B------:R0:W-:Y:S01]  /*bb30*/  STG.E.U16 desc[UR6][R6.64], R70 ;  /* 0x0000004606007986 */ /* 0x0001e2000c101506 */
[----:B------:R-:W2:Y:S01]  /*bb40*/  LDC R34, c[0x0][0x278] ;  /* 0x00009e00ff227b82 */ /* 0x000ea20000000800 */
[----:B----4-:R-:W-:Y:S01]  /*bb50*/  IMAD R33, R12, 0xee, RZ ;  /* 0x000000ee0c217824 */ /* 0x010fe200078e02ff */
[----:B------:R-:W-:-:S02]  /*bb60*/  LEA.HI.X.SX32 R29, R29, R19, 0x1, P5 ;  /* 0x000000131d1d7211 */ /* 0x000fc400028f0eff */
[-C--:B------:R-:W-:Y:S02]  /*bb70*/  LEA.HI.X.SX32 R23, R23, R19.reuse, 0x1, P6 ;  /* 0x0000001317177211 */ /* 0x080fe400030f0eff */
[-C--:B------:R-:W-:Y:S01]  /*bb80*/  IADD3 R2, P4, R33, R18.reuse, RZ ;  /* 0x0000001221027210 */ /* 0x080fe20007f9e0ff */
[----:B------:R-:W-:Y:S01]  /*bb90*/  STG.E.U16 desc[UR6][R28.64], R20 ;  /* 0x000000141c007986 */ /* 0x000fe2000c101506 */
[----:B------:R-:W3:Y:S01]  /*bba0*/  LDC R4, c[0x0][0x278] ;  /* 0x00009e00ff047b82 */ /* 0x000ee20000000800 */
[----:B-1----:R-:W-:Y:S01]  /*bbb0*/  IMAD R35, R14, 0xf0, RZ ;  /* 0x000000f00e237824 */ /* 0x002fe200078e02ff */
[----:B------:R-:W-:Y:S01]  /*bbc0*/  LEA.HI.X.SX32 R3, R3, R19, 0x1, P4 ;  /* 0x0000001303037211 */ /* 0x000fe200020f0eff */
[----:B------:R1:W-:Y:S03]  /*bbd0*/  STG.E.U16 desc[UR6][R22.64], R71 ;  /* 0x0000004716007986 */ /* 0x0003e6000c101506 */
[----:B0-----:R-:W-:Y:S01]  /*bbe0*/  IADD3 R6, P5, R35, R18, RZ ;  /* 0x0000001223067210 */ /* 0x001fe20007fbe0ff */
[----:B------:R0:W-:Y:S01]  /*bbf0*/  STG.E.U16 desc[UR6][R2.64], R36 ;  /* 0x0000002402007986 */ /* 0x0001e2000c101506 */
[----:B------:R-:W4:Y:S01]  /*bc00*/  LDC R12, c[0x0][0x278] ;  /* 0x00009e00ff0c7b82 */ /* 0x000f220000000800 */
[----:B-----5:R-:W-:-:S05]  /*bc10*/  IMAD R7, R32, 0xf2, RZ ;  /* 0x000000f220077824 */ /* 0x020fca00078e02ff */
[-C--:B------:R-:W-:Y:S01]  /*bc20*/  IADD3 R14, P4, R7, R18.reuse, RZ ;  /* 0x00000012070e7210 */ /* 0x080fe20007f9e0ff */
[----:B-1----:R-:W-:Y:S01]  /*bc30*/  IMAD R23, R17, 0x79, RZ ;  /* 0x0000007911177824 */ /* 0x002fe200078e02ff */
[----:B------:R-:W1:Y:S01]  /*bc40*/  LDC R30, c[0x0][0x278] ;  /* 0x00009e00ff1e7b82 */ /* 0x000e620000000800 */
[----:B--2---:R-:W-:Y:S01]  /*bc50*/  IMAD R29, R34, 0xf4, RZ ;  /* 0x000000f4221d7824 */ /* 0x004fe200078e02ff */
[-C--:B------:R-:W-:Y:S01]  /*bc60*/  LEA.HI.X.SX32 R7, R15, R19.reuse, 0x1, P5 ;  /* 0x000000130f077211 */ /* 0x080fe200028f0eff */
[----:B0-----:R-:W-:Y:S01]  /*bc70*/  IMAD R3, R17, 0x7b, RZ ;  /* 0x0000007b11037824 */ /* 0x001fe200078e02ff */
[----:B------:R-:W-:Y:S02]  /*bc80*/  LEA.HI.X.SX32 R15, R23, R19, 0x1, P4 ;  /* 0x00000013170f7211 */ /* 0x000fe400020f0eff */
[----:B------:R-:W-:Y:S01]  /*bc90*/  IADD3 R20, P5, R29, R18, RZ ;  /* 0x000000121d147210 */ /* 0x000fe20007fbe0ff */
[----:B------:R0:W-:Y:S01]  /*bca0*/  STG.E.U16 desc[UR6][R6.64], R24 ;  /* 0x0000001806007986 */ /* 0x0001e2000c101506 */
[----:B------:R-:W2:Y:S01]  /*bcb0*/  LDC R31, c[0x0][0x278] ;  /* 0x00009e00ff1f7b82 */ /* 0x000ea20000000800 */
[----:B---3--:R-:W-:Y:S01]  /*bcc0*/  IMAD R23, R4, 0xf6, RZ ;  /* 0x000000f604177824 */ /* 0x008fe200078e02ff */
[----:B------:R-:W-:-:S02]  /*bcd0*/  PRMT R28, R24, 0x7632, R28 ;  /* 0x00007632181c7816 */ /* 0x000fc4000000001c */
[-C--:B------:R-:W-:Y:S02]  /*bce0*/  LEA.HI.X.SX32 R21, R21, R19.reuse, 0x1, P5 ;  /* 0x0000001315157211 */ /* 0x080fe400028f0eff */
[-C--:B------:R-:W-:Y:S01]  /*bcf0*/  IADD3 R2, P4, R23, R18.reuse, RZ ;  /* 0x0000001217027210 */ /* 0x080fe20007f9e0ff */
[----:B------:R-:W-:Y:S01]  /*bd00*/  STG.E.U16 desc[UR6][R14.64], R28 ;  /* 0x0000001c0e007986 */ /* 0x000fe2000c101506 */
[----:B------:R-:W3:Y:S01]  /*bd10*/  LDC R22, c[0x0][0x278] ;  /* 0x00009e00ff167b82 */ /* 0x000ee20000000800 */
[----:B----4-:R-:W-:Y:S01]  /*bd20*/  IMAD R29, R12, 0xf8, RZ ;  /* 0x000000f80c1d7824 */ /* 0x010fe200078e02ff */
[----:B------:R-:W-:Y:S01]  /*bd30*/  LEA.HI.X.SX32 R3, R3, R19, 0x1, P4 ;  /* 0x0000001303037211 */ /* 0x000fe200020f0eff */
[C---:B0-----:R-:W-:Y:S01]  /*bd40*/  IMAD R7, R17.reuse, 0x7d, RZ ;  /* 0x0000007d11077824 */ /* 0x041fe200078e02ff */
[----:B------:R0:W-:Y:S01]  /*bd50*/  STG.E.U16 desc[UR6][R20.64], R25 ;  /* 0x0000001914007986 */ /* 0x0001e2000c101506 */
[----:B------:R-:W-:Y:S01]  /*bd60*/  IMAD R17, R17, 0x7f, RZ ;  /* 0x0000007f11117824 */ /* 0x000fe200078e02ff */
[----:B------:R-:W-:Y:S01]  /*bd70*/  IADD3 R4, P5, R29, R18, RZ ;  /* 0x000000121d047210 */ /* 0x000fe20007fbe0ff */
[----:B-1----:R-:W-:-:S03]  /*bd80*/  IMAD R23, R30, 0xfa, RZ ;  /* 0x000000fa1e177824 */ /* 0x002fc600078e02ff */
[-C--:B------:R-:W-:Y:S02]  /*bd90*/  LEA.HI.X.SX32 R5, R5, R19.reuse, 0x1, P5 ;  /* 0x0000001305057211 */ /* 0x080fe400028f0eff */
[-C--:B------:R-:W-:Y:S01]  /*bda0*/  IADD3 R6, P4, R23, R18.reuse, RZ ;  /* 0x0000001217067210 */ /* 0x080fe20007f9e0ff */
[----:B--2---:R-:W-:Y:S01]  /*bdb0*/  IMAD R31, R31, 0xfc, RZ ;  /* 0x000000fc1f1f7824 */ /* 0x004fe200078e02ff */
[----:B0-----:R-:W-:Y:S02]  /*bdc0*/  PRMT R21, R25, 0x7632, R21 ;  /* 0x0000763219157816 */ /* 0x001fe40000000015 */
[----:B------:R-:W-:Y:S02]  /*bdd0*/  LEA.HI.X.SX32 R7, R7, R19, 0x1, P4 ;  /* 0x0000001307077211 */ /* 0x000fe400020f0eff */
[----:B------:R-:W-:Y:S01]  /*bde0*/  PRMT R20, R26, 0x7632, R20 ;  /* 0x000076321a147816 */ /* 0x000fe20000000014 */
[----:B------:R0:W-:Y:S01]  /*bdf0*/  STG.E.U16 desc[UR6][R2.64], R21 ;  /* 0x0000001502007986 */ /* 0x0001e2000c101506 */
[----:B------:R-:W-:Y:S01]  /*be00*/  IADD3 R12, P5, R31, R18, RZ ;  /* 0x000000121f0c7210 */ /* 0x000fe20007fbe0ff */
[----:B---3--:R-:W-:-:S02]  /*be10*/  IMAD R15, R22, 0xfe, RZ ;  /* 0x000000fe160f7824 */ /* 0x008fc400078e02ff */
[----:B------:R1:W-:Y:S01]  /*be20*/  STG.E.U16 desc[UR6][R4.64], R26 ;  /* 0x0000001a04007986 */ /* 0x0003e2000c101506 */
[-C--:B------:R-:W-:Y:S02]  /*be30*/  LEA.HI.X.SX32 R13, R13, R19.reuse, 0x1, P5 ;  /* 0x000000130d0d7211 */ /* 0x080fe400028f0eff */
[----:B------:R-:W-:Y:S01]  /*be40*/  IADD3 R14, P4, R15, R18, RZ ;  /* 0x000000120f0e7210 */ /* 0x000fe20007f9e0ff */
[----:B------:R2:W-:Y:S03]  /*be50*/  STG.E.U16 desc[UR6][R6.64], R20 ;  /* 0x0000001406007986 */ /* 0x0005e6000c101506 */
[----:B------:R-:W-:Y:S01]  /*be60*/  LEA.HI.X.SX32 R15, R17, R19, 0x1, P4 ;  /* 0x00000013110f7211 */ /* 0x000fe200020f0eff */
[----:B------:R-:W-:Y:S01]  /*be70*/  STG.E.U16 desc[UR6][R12.64], R27 ;  /* 0x0000001b0c007986 */ /* 0x000fe2000c101506 */
[----:B0-----:R-:W-:Y:S02]  /*be80*/  FSEL R2, R89, -INF , P2 ;  /* 0xff80000059027808 */ /* 0x001fe40001000000 */
[----:B------:R-:W-:-:S02]  /*be90*/  FSEL R3, R88, -INF , P1 ;  /* 0xff80000058037808 */ /* 0x000fc40000800000 */
[----:B-1----:R-:W-:Y:S01]  /*bea0*/  FSEL R5, R90, -INF , P0 ;  /* 0xff8000005a057808 */ /* 0x002fe20000000000 */
[----:B------:R-:W-:Y:S01]  /*beb0*/  FFMA R17, R2, 0.69314718246459960938, R9 ;  /* 0x3f31721802117823 */ /* 0x000fe20000000009 */
[----:B--2---:R-:W-:Y:S01]  /*bec0*/  PRMT R7, R27, 0x7632, R7 ;  /* 0x000076321b077816 */ /* 0x004fe20000000007 */
[----:B------:R-:W-:Y:S01]  /*bed0*/  FFMA R4, R3, 0.69314718246459960938, R10 ;  /* 0x3f31721803047823 */ /* 0x000fe2000000000a */
[----:B------:R-:W-:Y:S01]  /*bee0*/  LOP3.LUT R6, R0, 0xf8, RZ, 0xc0, !PT ;  /* 0x000000f800067812 */ /* 0x000fe200078ec0ff */
[----:B------:R-:W-:Y:S01]  /*bef0*/  FFMA R5, R5, 0.69314718246459960938, R8 ;  /* 0x3f31721805057823 */ /* 0x000fe20000000008 */
[C---:B------:R-:W-:Y:S01]  /*bf00*/  SHF.L.U32 R3, R239.reuse, 0x2, RZ ;  /* 0x00000002ef037819 */ /* 0x040fe200000006ff */
[----:B------:R-:W-:Y:S01]  /*bf10*/  STG.E.U16 desc[UR6][R14.64], R7 ;  /* 0x000000070e007986 */ /* 0x000fe2000c101506 */
[----:B------:R-:W0:Y:S01]  /*bf20*/  LDC.64 R8, c[0x0][0x230] ;  /* 0x00008c00ff087b82 */ /* 0x000e220000000a00 */
[----:B------:R-:W-:-:S07]  /*bf30*/  IMAD.HI R0, R239, 0x4, RZ ;  /* 0x00000004ef007827 */ /* 0x000fce00078e02ff */
[----:B------:R-:W-:Y:S06]  /*bf40*/  BAR.SYNC.DEFER_BLOCKING 0x0 ;  /* 0x0000000000007b1d */ /* 0x000fec0000010000 */
[----:B------:R-:W-:Y:S04]  /*bf50*/  STS.64 [R6+UR4], R16 ;  /* 0x0000001006007988 */ /* 0x000fe80008000a04 */
[----:B------:R-:W-:Y:S01]  /*bf60*/  STS.64 [R6+UR4+0x100], R4 ;  /* 0x0001000406007988 */ /* 0x000fe20008000a04 */
[----:B------:R-:W-:-:S02]  /*bf70*/  USHF.L.U32 UR4, UR8, 0x2, URZ ;  /* 0x0000000208047899 */ /* 0x000fc4000800063f */
[----:B------:R-:W-:Y:S01]  /*bf80*/  UIMAD.WIDE UR8, UR8, 0x4, URZ ;  /* 0x00000004080878a5 */ /* 0x000fe2000f8e023f */
[----:B------:R-:W-:Y:S03]  /*bf90*/  BAR.SYNC.DEFER_BLOCKING 0x0 ;  /* 0x0000000000007b1d */ /* 0x000fe60000010000 */
[----:B0-----:R-:W-:-:S04]  /*bfa0*/  IADD3 R2, P0, P1, R3, UR4, R8 ;  /* 0x0000000403027c10 */ /* 0x001fc8000f91e008 */
[----:B------:R-:W-:Y:S01]  /*bfb0*/  IADD3.X R3, R0, UR9, R9, P0, P1 ;  /* 0x0000000900037c10 */ /* 0x000fe200087e2409 */
[----:B------:R-:W0:Y:S04]  /*bfc0*/  LDS R11, [R11] ;  /* 0x000000000b0b7984 */ /* 0x000e280000000800 */
[----:B0-----:R-:W-:Y:S01]  /*bfd0*/  STG.E desc[UR6][R2.64], R11 ;  /* 0x0000000b02007986 */ /* 0x001fe2000c101906 */
[----:B------:R-:W-:Y:S05]  /*bfe0*/  EXIT ;  /* 0x000000000000794d */ /* 0x000fea0003800000 */
.L_x_2:
[----:B------:R-:W-:-:S00]  /*bff0*/  BRA `(.L_x_2) ;  /* 0xfffffffc00fc7947 */ /* 0x000fc0000383ffff */
[----:B------:R-:W-:-:S00]  /*c000*/  NOP ;  /* 0x0000000000007918 */ /* 0x000fc00000000000 */
[----:B------:R-:W-:-:S00]  /*c010*/  NOP ;  /* 0x0000000000007918 */ /* 0x000fc00000000000 */
[----:B------:R-:W-:-:S00]  /*c020*/  NOP ;  /* 0x0000000000007918 */ /* 0x000fc00000000000 */
[----:B------:R-:W-:-:S00]  /*c030*/  NOP ;  /* 0x0000000000007918 */ /* 0x000fc00000000000 */
[----:B------:R-:W-:-:S00]  /*c040*/  NOP ;  /* 0x0000000000007918 */ /* 0x000fc00000000000 */
[----:B------:R-:W-:-:S00]  /*c050*/  NOP ;  /* 0x0000000000007918 */ /* 0x000fc00000000000 */
[----:B------:R-:W-:-:S00]  /*c060*/  NOP ;  /* 0x0000000000007918 */ /* 0x000fc00000000000 */
[----:B------:R-:W-:-:S00]  /*c070*/  NOP ;  /* 0x0000000000007918 */ /* 0x000fc00000000000 */
.L_x_3:


//--------------------- .nv.global.init           --------------------------
	.section	.nv.global.init,"aw",@progbits
.nv.global.init:
	.type		_$_str,@object
	.size		_$_str,(.L_0 - _$_str)
_$_str:
        /*0000*/ 	.byte	0x5f, 0x5f, 0x43, 0x55, 0x44, 0x41, 0x5f, 0x46, 0x54, 0x5a, 0x00
.L_0:


//--------------------- .nv.shared.attn_fwd       --------------------------
	.section	.nv.shared.attn_fwd,"aw",@nobits
	.sectionflags	@""
	.align	16
	.zero		1024


//--------------------- .nv.shared.reserved.0     --------------------------
	.section	.nv.shared.reserved.0,"aw",@nobits
	.weak		__nv_reservedSMEM_offset_0_alias
	.size		__nv_reservedSMEM_offset_0_alias, 0, 0
	.other		__nv_reservedSMEM_offset_0_alias,@"STO_CUDA_RESERVED_SHARED STV_DEFAULT"
__nv_reservedSMEM_offset_0_alias:
	.zero		0


//--------------------- .nv.constant0.attn_fwd    --------------------------
	.section	.nv.constant0.attn_fwd,"a",@progbits
	.sectionflags	@""
	.align	4
.nv.constant0.attn_fwd:
	.zero		664


//--------------------- SYMBOLS --------------------------

	.type		.nv.reservedSmem.offset0,@object
	.size		.nv.reservedSmem.offset0,0x4
